	.target	sm_90a

	.elftype	@"ET_EXEC"


//--------------------- .note.nv.tkinfo           --------------------------
	.section	.note.nv.tkinfo,"",@"SHT_NOTE"
	.sectionflags	@"SHF_NOTE_NV_TKINFO"
	.tkinfo
        /*0018*/ 	.word	0x00000002
        /*0030*/ 	.string	""
        /*0030*/ 	.string	"ptxas"
        /*0030*/ 	.string	"Cuda compilation tools, release 13.0, V13.0.88"
        /*0030*/ 	.string	"Build cuda_13.0.r13.0/compiler.36424714_0"
        /*0030*/ 	.string	"-arch sm_90a -m 64 "



//--------------------- .note.nv.cuinfo           --------------------------
	.section	.note.nv.cuinfo,"",@"SHT_NOTE"
	.sectionflags	@"SHF_NOTE_NV_CUINFO"
        /*0018*/ 	.short	0x0002
        /*001a*/ 	.short	0x005a
        /*001c*/ 	.short	0x0082
	.zero		2


//--------------------- .nv.info                  --------------------------
	.section	.nv.info,"",@"SHT_CUDA_INFO"
	.align	4


	//----- nvinfo : EIATTR_REGCOUNT
	.align		4
        /*0000*/ 	.byte	0x04, 0x2f
        /*0002*/ 	.short	(.L_12 - .L_11)
	.align		4
.L_11:
        /*0004*/ 	.word	index@(_ZN7cutlass13device_kernelINS_4gemm6kernel13GemmUniversalIN4cute5tupleIJiiiiEEENS1_10collective13CollectiveMmaINS1_37MainloopSm90TmaGmmaWarpSpecializedFP8ILi14ENS5_IJNS4_1CILi2EEENSA_ILi4EEENSA_ILi1EEEEEENS1_35KernelTmaWarpSpecializedCooperativeEEENS5_IJNSA_ILi128EEESH_NSA_ILi64EEEEEENS_12float_e5m2_tENS5_IJlSD_lEEESK_SL_NS4_8TiledMMAINS4_8MMA_AtomIJNS4_4SM904GMMA31MMA_64x128x32_F32E5M2E5M2_SS_TNILNSP_7ScaleInE1ELSR_1EEEEEENS4_6LayoutINS5_IJSB_SD_SD_EEENS5_IJSD_NSA_ILi0EEESW_EEEEENS5_IJNS4_10UnderscoreESZ_SZ_EEEEENS4_23SM90_TMA_LOAD_MULTICASTENS4_14ComposedLayoutINS4_7SwizzleILi2ELi4ELi3EEENS4_18smem_ptr_flag_bitsILi8EEENSU_INS5_IJNSA_ILi8EEESI_EEENS5_IJSI_SD_EEEEEEEvNS4_8identityES12_S1C_vS1D_EENS_8epilogue10collective6detail29Sm90TmaWarpSpecializedAdapterINS1G_15DefaultEpilogueISK_SL_SL_NS1F_6thread17LinearCombinationISK_Li1EffLNS1K_9ScaleType4KindE0ELNS_15FloatRoundStyleE2ESK_EENS1_15EpilogueDefaultEEEEEvvEEEEvNT_6ParamsE)
        /*0008*/ 	.word	0x000000a8


	//----- nvinfo : EIATTR_FRAME_SIZE
	.align		4
.L_12:
        /*000c*/ 	.byte	0x04, 0x11
        /*000e*/ 	.short	(.L_14 - .L_13)
	.align		4
.L_13:
        /*0010*/ 	.word	index@(_ZN7cutlass13device_kernelINS_4gemm6kernel13GemmUniversalIN4cute5tupleIJiiiiEEENS1_10collective13CollectiveMmaINS1_37MainloopSm90TmaGmmaWarpSpecializedFP8ILi14ENS5_IJNS4_1CILi2EEENSA_ILi4EEENSA_ILi1EEEEEENS1_35KernelTmaWarpSpecializedCooperativeEEENS5_IJNSA_ILi128EEESH_NSA_ILi64EEEEEENS_12float_e5m2_tENS5_IJlSD_lEEESK_SL_NS4_8TiledMMAINS4_8MMA_AtomIJNS4_4SM904GMMA31MMA_64x128x32_F32E5M2E5M2_SS_TNILNSP_7ScaleInE1ELSR_1EEEEEENS4_6LayoutINS5_IJSB_SD_SD_EEENS5_IJSD_NSA_ILi0EEESW_EEEEENS5_IJNS4_10UnderscoreESZ_SZ_EEEEENS4_23SM90_TMA_LOAD_MULTICASTENS4_14ComposedLayoutINS4_7SwizzleILi2ELi4ELi3EEENS4_18smem_ptr_flag_bitsILi8EEENSU_INS5_IJNSA_ILi8EEESI_EEENS5_IJSI_SD_EEEEEEEvNS4_8identityES12_S1C_vS1D_EENS_8epilogue10collective6detail29Sm90TmaWarpSpecializedAdapterINS1G_15DefaultEpilogueISK_SL_SL_NS1F_6thread17LinearCombinationISK_Li1EffLNS1K_9ScaleType4KindE0ELNS_15FloatRoundStyleE2ESK_EENS1_15EpilogueDefaultEEEEEvvEEEEvNT_6ParamsE)
        /*0014*/ 	.word	0x00000000


	//----- nvinfo : EIATTR_MIN_STACK_SIZE
	.align		4
.L_14:
        /*0018*/ 	.byte	0x04, 0x12
        /*001a*/ 	.short	(.L_16 - .L_15)
	.align		4
.L_15:
        /*001c*/ 	.word	index@(_ZN7cutlass13device_kernelINS_4gemm6kernel13GemmUniversalIN4cute5tupleIJiiiiEEENS1_10collective13CollectiveMmaINS1_37MainloopSm90TmaGmmaWarpSpecializedFP8ILi14ENS5_IJNS4_1CILi2EEENSA_ILi4EEENSA_ILi1EEEEEENS1_35KernelTmaWarpSpecializedCooperativeEEENS5_IJNSA_ILi128EEESH_NSA_ILi64EEEEEENS_12float_e5m2_tENS5_IJlSD_lEEESK_SL_NS4_8TiledMMAINS4_8MMA_AtomIJNS4_4SM904GMMA31MMA_64x128x32_F32E5M2E5M2_SS_TNILNSP_7ScaleInE1ELSR_1EEEEEENS4_6LayoutINS5_IJSB_SD_SD_EEENS5_IJSD_NSA_ILi0EEESW_EEEEENS5_IJNS4_10UnderscoreESZ_SZ_EEEEENS4_23SM90_TMA_LOAD_MULTICASTENS4_14ComposedLayoutINS4_7SwizzleILi2ELi4ELi3EEENS4_18smem_ptr_flag_bitsILi8EEENSU_INS5_IJNSA_ILi8EEESI_EEENS5_IJSI_SD_EEEEEEEvNS4_8identityES12_S1C_vS1D_EENS_8epilogue10collective6detail29Sm90TmaWarpSpecializedAdapterINS1G_15DefaultEpilogueISK_SL_SL_NS1F_6thread17LinearCombinationISK_Li1EffLNS1K_9ScaleType4KindE0ELNS_15FloatRoundStyleE2ESK_EENS1_15EpilogueDefaultEEEEEvvEEEEvNT_6ParamsE)
        /*0020*/ 	.word	0x00000000
.L_16:


//--------------------- .nv.compat                --------------------------
	.section	.nv.compat,"",@"SHT_CUDA_COMPAT_INFO"
	.align	4
        /*0000*/ 	.byte	0x02, 0x09, 0x01, 0x00, 0x02, 0x02, 0x04, 0x00, 0x02, 0x05, 0x05, 0x00, 0x03, 0x07, 0x01, 0x01
        /*0010*/ 	.byte	0x02, 0x03, 0x01, 0x00, 0x02, 0x06, 0x01, 0x00, 0x04, 0x0b, 0x08, 0x00, 0x00, 0x00, 0x00, 0x00
        /*0020*/ 	.byte	0x00, 0x00, 0x00, 0x00


//--------------------- .nv.info._ZN7cutlass13device_kernelINS_4gemm6kernel13GemmUniversalIN4cute5tupleIJiiiiEEENS1_10collective13CollectiveMmaINS1_37MainloopSm90TmaGmmaWarpSpecializedFP8ILi14ENS5_IJNS4_1CILi2EEENSA_ILi4EEENSA_ILi1EEEEEENS1_35KernelTmaWarpSpecializedCooperativeEEENS5_IJNSA_ILi128EEESH_NSA_ILi64EEEEEENS_12float_e5m2_tENS5_IJlSD_lEEESK_SL_NS4_8TiledMMAINS4_8MMA_AtomIJNS4_4SM904GMMA31MMA_64x128x32_F32E5M2E5M2_SS_TNILNSP_7ScaleInE1ELSR_1EEEEEENS4_6LayoutINS5_IJSB_SD_SD_EEENS5_IJSD_NSA_ILi0EEESW_EEEEENS5_IJNS4_10UnderscoreESZ_SZ_EEEEENS4_23SM90_TMA_LOAD_MULTICASTENS4_14ComposedLayoutINS4_7SwizzleILi2ELi4ELi3EEENS4_18smem_ptr_flag_bitsILi8EEENSU_INS5_IJNSA_ILi8EEESI_EEENS5_IJSI_SD_EEEEEEEvNS4_8identityES12_S1C_vS1D_EENS_8epilogue10collective6detail29Sm90TmaWarpSpecializedAdapterINS1G_15DefaultEpilogueISK_SL_SL_NS1F_6thread17LinearCombinationISK_Li1EffLNS1K_9ScaleType4KindE0ELNS_15FloatRoundStyleE2ESK_EENS1_15EpilogueDefaultEEEEEvvEEEEvNT_6ParamsE --------------------------
	.section	.nv.info._ZN7cutlass13device_kernelINS_4gemm6kernel13GemmUniversalIN4cute5tupleIJiiiiEEENS1_10collective13CollectiveMmaINS1_37MainloopSm90TmaGmmaWarpSpecializedFP8ILi14ENS5_IJNS4_1CILi2EEENSA_ILi4EEENSA_ILi1EEEEEENS1_35KernelTmaWarpSpecializedCooperativeEEENS5_IJNSA_ILi128EEESH_NSA_ILi64EEEEEENS_12float_e5m2_tENS5_IJlSD_lEEESK_SL_NS4_8TiledMMAINS4_8MMA_AtomIJNS4_4SM904GMMA31MMA_64x128x32_F32E5M2E5M2_SS_TNILNSP_7ScaleInE1ELSR_1EEEEEENS4_6LayoutINS5_IJSB_SD_SD_EEENS5_IJSD_NSA_ILi0EEESW_EEEEENS5_IJNS4_10UnderscoreESZ_SZ_EEEEENS4_23SM90_TMA_LOAD_MULTICASTENS4_14ComposedLayoutINS4_7SwizzleILi2ELi4ELi3EEENS4_18smem_ptr_flag_bitsILi8EEENSU_INS5_IJNSA_ILi8EEESI_EEENS5_IJSI_SD_EEEEEEEvNS4_8identityES12_S1C_vS1D_EENS_8epilogue10collective6detail29Sm90TmaWarpSpecializedAdapterINS1G_15DefaultEpilogueISK_SL_SL_NS1F_6thread17LinearCombinationISK_Li1EffLNS1K_9ScaleType4KindE0ELNS_15FloatRoundStyleE2ESK_EENS1_15EpilogueDefaultEEEEEvvEEEEvNT_6ParamsE,"",@"SHT_CUDA_INFO"
	.sectionflags	@""
	.align	4


	//----- nvinfo : EIATTR_CUDA_API_VERSION
	.align		4
        /*0000*/ 	.byte	0x04, 0x37
        /*0002*/ 	.short	(.L_18 - .L_17)
.L_17:
        /*0004*/ 	.word	0x00000082


	//----- nvinfo : EIATTR_KPARAM_INFO
	.align		4
.L_18:
        /*0008*/ 	.byte	0x04, 0x17
        /*000a*/ 	.short	(.L_20 - .L_19)
.L_19:
        /*000c*/ 	.word	0x00000000
        /*0010*/ 	.short	0x0000
        /*0012*/ 	.short	0x0070
        /*0014*/ 	.byte	0x00, 0xf0, 0x01, 0x10


	//----- nvinfo : EIATTR_SPARSE_MMA_MASK
	.align		4
.L_20:
        /*0018*/ 	.byte	0x03, 0x50
        /*001a*/ 	.short	0x0000


	//----- nvinfo : EIATTR_MAXREG_COUNT
	.align		4
        /*001c*/ 	.byte	0x03, 0x1b
        /*001e*/ 	.short	0x00a8


	//----- nvinfo : EIATTR_NUM_BARRIERS
	.align		4
        /*0020*/ 	.byte	0x02, 0x4c
        /*0022*/ 	.byte	0x01
	.zero		1


	//----- nvinfo : EIATTR_MERCURY_ISA_VERSION
	.align		4
        /*0024*/ 	.byte	0x03, 0x5f
        /*0026*/ 	.short	0x0101


	//----- nvinfo : EIATTR_INT_WARP_WIDE_INSTR_OFFSETS
	.align		4
        /*0028*/ 	.byte	0x04, 0x31
        /*002a*/ 	.short	(.L_22 - .L_21)


	//   ....[0]....
.L_21:
        /*002c*/ 	.word	0x00000610


	//   ....[1]....
        /*0030*/ 	.word	0x00000640


	//   ....[2]....
        /*0034*/ 	.word	0x000007c0


	//----- nvinfo : EIATTR_COOP_GROUP_MASK_REGIDS
	.align		4
.L_22:
        /*0038*/ 	.byte	0x04, 0x29
        /*003a*/ 	.short	(.L_24 - .L_23)


	//   ....[0]....
.L_23:
        /*003c*/ 	.word	0xffffffff


	//   ....[1]....
        /*0040*/ 	.word	0xffffffff


	//   ....[2]....
        /*0044*/ 	.word	0xffffffff


	//   ....[3]....
        /*0048*/ 	.word	0xffffffff


	//   ....[4]....
        /*004c*/ 	.word	0xffffffff


	//   ....[5]....
        /*0050*/ 	.word	0xffffffff


	//----- nvinfo : EIATTR_COOP_GROUP_INSTR_OFFSETS
	.align		4
.L_24:
        /*0054*/ 	.byte	0x04, 0x28
        /*0056*/ 	.short	(.L_26 - .L_25)


	//   ....[0]....
.L_25:
        /*0058*/ 	.word	0x00000060


	//   ....[1]....
        /*005c*/ 	.word	0x00000070


	//   ....[2]....
        /*0060*/ 	.word	0x00000130


	//   ....[3]....
        /*0064*/ 	.word	0x00000440


	//   ....[4]....
        /*0068*/ 	.word	0x00000960


	//   ....[5]....
        /*006c*/ 	.word	0x000013e0


	//----- nvinfo : EIATTR_REG_RECONFIG
	.align		4
.L_26:
        /*0070*/ 	.byte	0x01, 0x54
	.zero		2


	//----- nvinfo : EIATTR_MBARRIER_INSTR_OFFSETS
	.align		4
        /*0074*/ 	.byte	0x04, 0x39
        /*0076*/ 	.short	(.L_28 - .L_27)


	//   ....[0]....
.L_27:
        /*0078*/ 	.word	0x00000250
        /*007c*/ 	.word	0x000000ff
        /*0080*/ 	.word	0x00000000
        /*0084*/ 	.short	0x0100
        /*0086*/ 	.byte	0x08
	.zero		1


	//   ....[1]....
        /*0088*/ 	.word	0x00000260
        /*008c*/ 	.word	0x000000ff
        /*0090*/ 	.word	0x00000070
        /*0094*/ 	.short	0x0100
        /*0096*/ 	.byte	0x08
	.zero		1


	//   ....[2]....
        /*0098*/ 	.word	0x00000270
        /*009c*/ 	.word	0x000000ff
        /*00a0*/ 	.word	0x00000008
        /*00a4*/ 	.short	0x0100
        /*00a6*/ 	.byte	0x08
	.zero		1


	//   ....[3]....
        /*00a8*/ 	.word	0x00000280
        /*00ac*/ 	.word	0x000000ff
        /*00b0*/ 	.word	0x00000078
        /*00b4*/ 	.short	0x0100
        /*00b6*/ 	.byte	0x08
	.zero		1


	//   ....[4]....
        /*00b8*/ 	.word	0x00000290
        /*00bc*/ 	.word	0x000000ff
        /*00c0*/ 	.word	0x00000010
        /*00c4*/ 	.short	0x0100
        /*00c6*/ 	.byte	0x08
	.zero		1


	//   ....[5]....
        /*00c8*/ 	.word	0x000002a0
        /*00cc*/ 	.word	0x000000ff
        /*00d0*/ 	.word	0x00000080
        /*00d4*/ 	.short	0x0100
        /*00d6*/ 	.byte	0x08
	.zero		1


	//   ....[6]....
        /*00d8*/ 	.word	0x000002b0
        /*00dc*/ 	.word	0x000000ff
        /*00e0*/ 	.word	0x00000018
        /*00e4*/ 	.short	0x0100
        /*00e6*/ 	.byte	0x08
	.zero		1


	//   ....[7]....
        /*00e8*/ 	.word	0x000002c0
        /*00ec*/ 	.word	0x000000ff
        /*00f0*/ 	.word	0x00000088
        /*00f4*/ 	.short	0x0100
        /*00f6*/ 	.byte	0x08
	.zero		1


	//   ....[8]....
        /*00f8*/ 	.word	0x000002d0
        /*00fc*/ 	.word	0x000000ff
        /*0100*/ 	.word	0x00000020
        /*0104*/ 	.short	0x0100
        /*0106*/ 	.byte	0x08
	.zero		1


	//   ....[9]....
        /*0108*/ 	.word	0x000002e0
        /*010c*/ 	.word	0x000000ff
        /*0110*/ 	.word	0x00000090
        /*0114*/ 	.short	0x0100
        /*0116*/ 	.byte	0x08
	.zero		1


	//   ....[10]....
        /*0118*/ 	.word	0x000002f0
        /*011c*/ 	.word	0x000000ff
        /*0120*/ 	.word	0x00000028
        /*0124*/ 	.short	0x0100
        /*0126*/ 	.byte	0x08
	.zero		1


	//   ....[11]....
        /*0128*/ 	.word	0x00000300
        /*012c*/ 	.word	0x000000ff
        /*0130*/ 	.word	0x00000098
        /*0134*/ 	.short	0x0100
        /*0136*/ 	.byte	0x08
	.zero		1


	//   ....[12]....
        /*0138*/ 	.word	0x00000310
        /*013c*/ 	.word	0x000000ff
        /*0140*/ 	.word	0x00000030
        /*0144*/ 	.short	0x0100
        /*0146*/ 	.byte	0x08
	.zero		1


	//   ....[13]....
        /*0148*/ 	.word	0x00000320
        /*014c*/ 	.word	0x000000ff
        /*0150*/ 	.word	0x000000a0
        /*0154*/ 	.short	0x0100
        /*0156*/ 	.byte	0x08
	.zero		1


	//   ....[14]....
        /*0158*/ 	.word	0x00000330
        /*015c*/ 	.word	0x000000ff
        /*0160*/ 	.word	0x00000038
        /*0164*/ 	.short	0x0100
        /*0166*/ 	.byte	0x08
	.zero		1


	//   ....[15]....
        /*0168*/ 	.word	0x00000340
        /*016c*/ 	.word	0x000000ff
        /*0170*/ 	.word	0x000000a8
        /*0174*/ 	.short	0x0100
        /*0176*/ 	.byte	0x08
	.zero		1


	//   ....[16]....
        /*0178*/ 	.word	0x00000350
        /*017c*/ 	.word	0x000000ff
        /*0180*/ 	.word	0x00000040
        /*0184*/ 	.short	0x0100
        /*0186*/ 	.byte	0x08
	.zero		1


	//   ....[17]....
        /*0188*/ 	.word	0x00000360
        /*018c*/ 	.word	0x000000ff
        /*0190*/ 	.word	0x000000b0
        /*0194*/ 	.short	0x0100
        /*0196*/ 	.byte	0x08
	.zero		1


	//   ....[18]....
        /*0198*/ 	.word	0x00000370
        /*019c*/ 	.word	0x000000ff
        /*01a0*/ 	.word	0x00000048
        /*01a4*/ 	.short	0x0100
        /*01a6*/ 	.byte	0x08
	.zero		1


	//   ....[19]....
        /*01a8*/ 	.word	0x00000380
        /*01ac*/ 	.word	0x000000ff
        /*01b0*/ 	.word	0x000000b8
        /*01b4*/ 	.short	0x0100
        /*01b6*/ 	.byte	0x08
	.zero		1


	//   ....[20]....
        /*01b8*/ 	.word	0x00000390
        /*01bc*/ 	.word	0x000000ff
        /*01c0*/ 	.word	0x00000050
        /*01c4*/ 	.short	0x0100
        /*01c6*/ 	.byte	0x08
	.zero		1


	//   ....[21]....
        /*01c8*/ 	.word	0x000003a0
        /*01cc*/ 	.word	0x000000ff
        /*01d0*/ 	.word	0x000000c0
        /*01d4*/ 	.short	0x0100
        /*01d6*/ 	.byte	0x08
	.zero		1


	//   ....[22]....
        /*01d8*/ 	.word	0x000003b0
        /*01dc*/ 	.word	0x000000ff
        /*01e0*/ 	.word	0x00000058
        /*01e4*/ 	.short	0x0100
        /*01e6*/ 	.byte	0x08
	.zero		1


	//   ....[23]....
        /*01e8*/ 	.word	0x000003c0
        /*01ec*/ 	.word	0x000000ff
        /*01f0*/ 	.word	0x000000c8
        /*01f4*/ 	.short	0x0100
        /*01f6*/ 	.byte	0x08
	.zero		1


	//   ....[24]....
        /*01f8*/ 	.word	0x000003d0
        /*01fc*/ 	.word	0x000000ff
        /*0200*/ 	.word	0x00000060
        /*0204*/ 	.short	0x0100
        /*0206*/ 	.byte	0x08
	.zero		1


	//   ....[25]....
        /*0208*/ 	.word	0x000003e0
        /*020c*/ 	.word	0x000000ff
        /*0210*/ 	.word	0x000000d0
        /*0214*/ 	.short	0x0100
        /*0216*/ 	.byte	0x08
	.zero		1


	//   ....[26]....
        /*0218*/ 	.word	0x000003f0
        /*021c*/ 	.word	0x000000ff
        /*0220*/ 	.word	0x00000068
        /*0224*/ 	.short	0x0100
        /*0226*/ 	.byte	0x08
	.zero		1


	//   ....[27]....
        /*0228*/ 	.word	0x00000400
        /*022c*/ 	.word	0x000000ff
        /*0230*/ 	.word	0x000000d8
        /*0234*/ 	.short	0x0100
        /*0236*/ 	.byte	0x08
	.zero		1


	//   ....[28]....
        /*0238*/ 	.word	0x00000850
        /*023c*/ 	.word	0x000000ff
        /*0240*/ 	.word	0x000000f0
        /*0244*/ 	.short	0x0100
        /*0246*/ 	.byte	0x06
	.zero		1


	//   ....[29]....
        /*0248*/ 	.word	0x000008f0
        /*024c*/ 	.word	0x000000ff
        /*0250*/ 	.word	0x000000f8
        /*0254*/ 	.short	0x0100
        /*0256*/ 	.byte	0x06
	.zero		1


	//   ....[30]....
        /*0258*/ 	.word	0x00001910
        /*025c*/ 	.word	0x000000ff
        /*0260*/ 	.word	0x00000000
        /*0264*/ 	.short	0x010a
        /*0266*/ 	.byte	0x06
	.zero		1


	//   ....[31]....
        /*0268*/ 	.word	0x00001950
        /*026c*/ 	.word	0x000000ff
        /*0270*/ 	.word	0x00000000
        /*0274*/ 	.short	0x010a
        /*0276*/ 	.byte	0x06
	.zero		1


	//   ....[32]....
        /*0278*/ 	.word	0x00002280
        /*027c*/ 	.word	0x000000ff
        /*0280*/ 	.word	0x00000000
        /*0284*/ 	.short	0x010a
        /*0286*/ 	.byte	0x0c
	.zero		1


	//   ....[33]....
        /*0288*/ 	.word	0x000022c0
        /*028c*/ 	.word	0x000000ff
        /*0290*/ 	.word	0x00000000
        /*0294*/ 	.short	0x010a
        /*0296*/ 	.byte	0x0c
	.zero		1


	//   ....[34]....
        /*0298*/ 	.word	0x000028f0
        /*029c*/ 	.word	0x0000008c
        /*02a0*/ 	.word	0x00000000
        /*02a4*/ 	.short	0x0101
        /*02a6*/ 	.byte	0x3f
	.zero		1


	//   ....[35]....
        /*02a8*/ 	.word	0x00002fa0
        /*02ac*/ 	.word	0x0000000c
        /*02b0*/ 	.word	0x00000000
        /*02b4*/ 	.short	0x0101
        /*02b6*/ 	.byte	0x3f
	.zero		1


	//   ....[36]....
        /*02b8*/ 	.word	0x00008970
        /*02bc*/ 	.word	0x00000012
        /*02c0*/ 	.word	0x00000070
        /*02c4*/ 	.short	0x010a
        /*02c6*/ 	.byte	0x3f
	.zero		1


	//   ....[37]....
        /*02c8*/ 	.word	0x00008d20
        /*02cc*/ 	.word	0x00000008
        /*02d0*/ 	.word	0x000000f8
        /*02d4*/ 	.short	0x0101
        /*02d6*/ 	.byte	0x3f
	.zero		1


	//   ....[38]....
        /*02d8*/ 	.word	0x00009440
        /*02dc*/ 	.word	0x00000007
        /*02e0*/ 	.word	0x00000000
        /*02e4*/ 	.short	0x010a
        /*02e6*/ 	.byte	0x3f
	.zero		1


	//   ....[39]....
        /*02e8*/ 	.word	0x000094c0
        /*02ec*/ 	.word	0x00000009
        /*02f0*/ 	.word	0x00000000
        /*02f4*/ 	.short	0x010a
        /*02f6*/ 	.byte	0x3f
	.zero		1


	//   ....[40]....
        /*02f8*/ 	.word	0x00009550
        /*02fc*/ 	.word	0x00000006
        /*0300*/ 	.word	0x00000000
        /*0304*/ 	.short	0x010a
        /*0306*/ 	.byte	0x3f
	.zero		1


	//   ....[41]....
        /*0308*/ 	.word	0x000095e0
        /*030c*/ 	.word	0x00000009
        /*0310*/ 	.word	0x00000000
        /*0314*/ 	.short	0x010a
        /*0316*/ 	.byte	0x3f
	.zero		1


	//   ....[42]....
        /*0318*/ 	.word	0x00009670
        /*031c*/ 	.word	0x00000006
        /*0320*/ 	.word	0x00000000
        /*0324*/ 	.short	0x010a
        /*0326*/ 	.byte	0x3f
	.zero		1


	//   ....[43]....
        /*0328*/ 	.word	0x00009700
        /*032c*/ 	.word	0x00000009
        /*0330*/ 	.word	0x00000000
        /*0334*/ 	.short	0x010a
        /*0336*/ 	.byte	0x3f
	.zero		1


	//   ....[44]....
        /*0338*/ 	.word	0x00009790
        /*033c*/ 	.word	0x00000006
        /*0340*/ 	.word	0x00000000
        /*0344*/ 	.short	0x010a
        /*0346*/ 	.byte	0x3f
	.zero		1


	//   ....[45]....
        /*0348*/ 	.word	0x00009820
        /*034c*/ 	.word	0x00000009
        /*0350*/ 	.word	0x00000000
        /*0354*/ 	.short	0x010a
        /*0356*/ 	.byte	0x3f
	.zero		1


	//   ....[46]....
        /*0358*/ 	.word	0x000098b0
        /*035c*/ 	.word	0x00000006
        /*0360*/ 	.word	0x00000000
        /*0364*/ 	.short	0x010a
        /*0366*/ 	.byte	0x3f
	.zero		1


	//   ....[47]....
        /*0368*/ 	.word	0x00009940
        /*036c*/ 	.word	0x00000009
        /*0370*/ 	.word	0x00000000
        /*0374*/ 	.short	0x010a
        /*0376*/ 	.byte	0x3f
	.zero		1


	//   ....[48]....
        /*0378*/ 	.word	0x000099d0
        /*037c*/ 	.word	0x00000006
        /*0380*/ 	.word	0x00000000
        /*0384*/ 	.short	0x010a
        /*0386*/ 	.byte	0x3f
	.zero		1


	//   ....[49]....
        /*0388*/ 	.word	0x00009a60
        /*038c*/ 	.word	0x00000009
        /*0390*/ 	.word	0x00000000
        /*0394*/ 	.short	0x010a
        /*0396*/ 	.byte	0x3f
	.zero		1


	//   ....[50]....
        /*0398*/ 	.word	0x00009af0
        /*039c*/ 	.word	0x00000006
        /*03a0*/ 	.word	0x00000000
        /*03a4*/ 	.short	0x010a
        /*03a6*/ 	.byte	0x3f
	.zero		1


	//   ....[51]....
        /*03a8*/ 	.word	0x00009b80
        /*03ac*/ 	.word	0x00000003
        /*03b0*/ 	.word	0x00000000
        /*03b4*/ 	.short	0x010a
        /*03b6*/ 	.byte	0x3f
	.zero		1


	//   ....[52]....
        /*03b8*/ 	.word	0x00009bf0
        /*03bc*/ 	.word	0x0000000d
        /*03c0*/ 	.word	0x00000000
        /*03c4*/ 	.short	0x010a
        /*03c6*/ 	.byte	0x3f
	.zero		1


	//   ....[53]....
        /*03c8*/ 	.word	0x00009c50
        /*03cc*/ 	.word	0x00000091
        /*03d0*/ 	.word	0x00000000
        /*03d4*/ 	.short	0x010a
        /*03d6*/ 	.byte	0x3f
	.zero		1


	//   ....[54]....
        /*03d8*/ 	.word	0x00009d20
        /*03dc*/ 	.word	0x00000012
        /*03e0*/ 	.word	0x00000070
        /*03e4*/ 	.short	0x010a
        /*03e6*/ 	.byte	0x3f
	.zero		1


	//   ....[55]....
        /*03e8*/ 	.word	0x00009df0
        /*03ec*/ 	.word	0x00000007
        /*03f0*/ 	.word	0x00000000
        /*03f4*/ 	.short	0x010a
        /*03f6*/ 	.byte	0x3f
	.zero		1


	//   ....[56]....
        /*03f8*/ 	.word	0x00009e40
        /*03fc*/ 	.word	0x00000009
        /*0400*/ 	.word	0x00000000
        /*0404*/ 	.short	0x010a
        /*0406*/ 	.byte	0x3f
	.zero		1


	//   ....[57]....
        /*0408*/ 	.word	0x00009e90
        /*040c*/ 	.word	0x00000006
        /*0410*/ 	.word	0x00000000
        /*0414*/ 	.short	0x010a
        /*0416*/ 	.byte	0x3f
	.zero		1


	//   ....[58]....
        /*0418*/ 	.word	0x00009ee0
        /*041c*/ 	.word	0x00000009
        /*0420*/ 	.word	0x00000000
        /*0424*/ 	.short	0x010a
        /*0426*/ 	.byte	0x3f
	.zero		1


	//   ....[59]....
        /*0428*/ 	.word	0x00009f30
        /*042c*/ 	.word	0x00000006
        /*0430*/ 	.word	0x00000000
        /*0434*/ 	.short	0x010a
        /*0436*/ 	.byte	0x3f
	.zero		1


	//   ....[60]....
        /*0438*/ 	.word	0x00009f80
        /*043c*/ 	.word	0x00000009
        /*0440*/ 	.word	0x00000000
        /*0444*/ 	.short	0x010a
        /*0446*/ 	.byte	0x3f
	.zero		1


	//   ....[61]....
        /*0448*/ 	.word	0x00009fd0
        /*044c*/ 	.word	0x00000006
        /*0450*/ 	.word	0x00000000
        /*0454*/ 	.short	0x010a
        /*0456*/ 	.byte	0x3f
	.zero		1


	//   ....[62]....
        /*0458*/ 	.word	0x0000a020
        /*045c*/ 	.word	0x00000009
        /*0460*/ 	.word	0x00000000
        /*0464*/ 	.short	0x010a
        /*0466*/ 	.byte	0x3f
	.zero		1


	//   ....[63]....
        /*0468*/ 	.word	0x0000a070
        /*046c*/ 	.word	0x00000006
        /*0470*/ 	.word	0x00000000
        /*0474*/ 	.short	0x010a
        /*0476*/ 	.byte	0x3f
	.zero		1


	//   ....[64]....
        /*0478*/ 	.word	0x0000a0c0
        /*047c*/ 	.word	0x00000009
        /*0480*/ 	.word	0x00000000
        /*0484*/ 	.short	0x010a
        /*0486*/ 	.byte	0x3f
	.zero		1


	//   ....[65]....
        /*0488*/ 	.word	0x0000a110
        /*048c*/ 	.word	0x00000006
        /*0490*/ 	.word	0x00000000
        /*0494*/ 	.short	0x010a
        /*0496*/ 	.byte	0x3f
	.zero		1


	//   ....[66]....
        /*0498*/ 	.word	0x0000a160
        /*049c*/ 	.word	0x00000009
        /*04a0*/ 	.word	0x00000000
        /*04a4*/ 	.short	0x010a
        /*04a6*/ 	.byte	0x3f
	.zero		1


	//   ....[67]....
        /*04a8*/ 	.word	0x0000a1b0
        /*04ac*/ 	.word	0x00000006
        /*04b0*/ 	.word	0x00000000
        /*04b4*/ 	.short	0x010a
        /*04b6*/ 	.byte	0x3f
	.zero		1


	//----- nvinfo : EIATTR_NUM_MBARRIERS
	.align		4
.L_28:
        /*04b8*/ 	.byte	0x03, 0x38
        /*04ba*/ 	.short	0x001e


	//----- nvinfo : EIATTR_EXIT_INSTR_OFFSETS
	.align		4
        /*04bc*/ 	.byte	0x04, 0x1c
        /*04be*/ 	.short	(.L_30 - .L_29)


	//   ....[0]....
.L_29:
        /*04c0*/ 	.word	0x00000ac0


	//   ....[1]....
        /*04c4*/ 	.word	0x000012b0


	//   ....[2]....
        /*04c8*/ 	.word	0x00007fc0


	//   ....[3]....
        /*04cc*/ 	.word	0x00008520


	//   ....[4]....
        /*04d0*/ 	.word	0x00009bd0


	//----- nvinfo : EIATTR_MAX_THREADS
	.align		4
.L_30:
        /*04d4*/ 	.byte	0x04, 0x05
        /*04d6*/ 	.short	(.L_32 - .L_31)
.L_31:
        /*04d8*/ 	.word	0x00000180
        /*04dc*/ 	.word	0x00000001
        /*04e0*/ 	.word	0x00000001


	//----- nvinfo : EIATTR_CRS_STACK_SIZE
	.align		4
.L_32:
        /*04e4*/ 	.byte	0x04, 0x1e
        /*04e6*/ 	.short	(.L_34 - .L_33)
.L_33:
        /*04e8*/ 	.word	0x00000000


	//----- nvinfo : EIATTR_CBANK_PARAM_SIZE
	.align		4
.L_34:
        /*04ec*/ 	.byte	0x03, 0x19
        /*04ee*/ 	.short	0x0470


	//----- nvinfo : EIATTR_PARAM_CBANK
	.align		4
        /*04f0*/ 	.byte	0x04, 0x0a
        /*04f2*/ 	.short	(.L_36 - .L_35)
	.align		4
.L_35:
        /*04f4*/ 	.word	index@(.nv.constant0._ZN7cutlass13device_kernelINS_4gemm6kernel13GemmUniversalIN4cute5tupleIJiiiiEEENS1_10collective13CollectiveMmaINS1_37MainloopSm90TmaGmmaWarpSpecializedFP8ILi14ENS5_IJNS4_1CILi2EEENSA_ILi4EEENSA_ILi1EEEEEENS1_35KernelTmaWarpSpecializedCooperativeEEENS5_IJNSA_ILi128EEESH_NSA_ILi64EEEEEENS_12float_e5m2_tENS5_IJlSD_lEEESK_SL_NS4_8TiledMMAINS4_8MMA_AtomIJNS4_4SM904GMMA31MMA_64x128x32_F32E5M2E5M2_SS_TNILNSP_7ScaleInE1ELSR_1EEEEEENS4_6LayoutINS5_IJSB_SD_SD_EEENS5_IJSD_NSA_ILi0EEESW_EEEEENS5_IJNS4_10UnderscoreESZ_SZ_EEEEENS4_23SM90_TMA_LOAD_MULTICASTENS4_14ComposedLayoutINS4_7SwizzleILi2ELi4ELi3EEENS4_18smem_ptr_flag_bitsILi8EEENSU_INS5_IJNSA_ILi8EEESI_EEENS5_IJSI_SD_EEEEEEEvNS4_8identityES12_S1C_vS1D_EENS_8epilogue10collective6detail29Sm90TmaWarpSpecializedAdapterINS1G_15DefaultEpilogueISK_SL_SL_NS1F_6thread17LinearCombinationISK_Li1EffLNS1K_9ScaleType4KindE0ELNS_15FloatRoundStyleE2ESK_EENS1_15EpilogueDefaultEEEEEvvEEEEvNT_6ParamsE)
        /*04f8*/ 	.short	0x0210
        /*04fa*/ 	.short	0x0470


	//----- nvinfo : EIATTR_SW_WAR
	.align		4
.L_36:
        /*04fc*/ 	.byte	0x04, 0x36
        /*04fe*/ 	.short	(.L_38 - .L_37)
.L_37:
        /*0500*/ 	.word	0x00000008
.L_38:


//--------------------- .nv.callgraph             --------------------------
	.section	.nv.callgraph,"",@"SHT_CUDA_CALLGRAPH"
	.align	4
	.sectionentsize	8
	.align		4
        /*0000*/ 	.word	0x00000000
	.align		4
        /*0004*/ 	.word	0xffffffff
	.align		4
        /*0008*/ 	.word	0x00000000
	.align		4
        /*000c*/ 	.word	0xfffffffe
	.align		4
        /*0010*/ 	.word	0x00000000
	.align		4
        /*0014*/ 	.word	0xfffffffd
	.align		4
        /*0018*/ 	.word	0x00000000
	.align		4
        /*001c*/ 	.word	0xfffffffc


//--------------------- .nv.constant4             --------------------------
	.section	.nv.constant4,"a",@progbits
	.align	8
	.align		8
.nv.constant4:
        /*0000*/ 	.dword	_ZN40_INTERNAL_d54870f3_4_k_cu_7d932676_206374cuda3std3__45__cpo5beginE
	.align		8
        /*0008*/ 	.dword	_ZN40_INTERNAL_d54870f3_4_k_cu_7d932676_206374cuda3std3__45__cpo3endE
	.align		8
        /*0010*/ 	.dword	_ZN40_INTERNAL_d54870f3_4_k_cu_7d932676_206374cuda3std3__45__cpo6cbeginE
	.align		8
        /*0018*/ 	.dword	_ZN40_INTERNAL_d54870f3_4_k_cu_7d932676_206374cuda3std3__45__cpo4cendE
	.align		8
        /*0020*/ 	.dword	_ZN40_INTERNAL_d54870f3_4_k_cu_7d932676_206374cuda3std3__442_GLOBAL__N__d54870f3_4_k_cu_7d932676_206376ignoreE
	.align		8
        /*0028*/ 	.dword	_ZN40_INTERNAL_d54870f3_4_k_cu_7d932676_206374cuda3std3__419piecewise_constructE
	.align		8
        /*0030*/ 	.dword	_ZN40_INTERNAL_d54870f3_4_k_cu_7d932676_206374cuda3std3__48in_placeE
	.align		8
        /*0038*/ 	.dword	_ZN40_INTERNAL_d54870f3_4_k_cu_7d932676_206374cuda3std6ranges3__45__cpo4swapE
	.align		8
        /*0040*/ 	.dword	_ZN40_INTERNAL_d54870f3_4_k_cu_7d932676_206374cuda3std6ranges3__45__cpo9iter_moveE
	.align		8
        /*0048*/ 	.dword	_ZN40_INTERNAL_d54870f3_4_k_cu_7d932676_206374cute7productE
	.align		8
        /*0050*/ 	.dword	_ZN40_INTERNAL_d54870f3_4_k_cu_7d932676_206374cute1_E


//--------------------- .text._ZN7cutlass13device_kernelINS_4gemm6kernel13GemmUniversalIN4cute5tupleIJiiiiEEENS1_10collective13CollectiveMmaINS1_37MainloopSm90TmaGmmaWarpSpecializedFP8ILi14ENS5_IJNS4_1CILi2EEENSA_ILi4EEENSA_ILi1EEEEEENS1_35KernelTmaWarpSpecializedCooperativeEEENS5_IJNSA_ILi128EEESH_NSA_ILi64EEEEEENS_12float_e5m2_tENS5_IJlSD_lEEESK_SL_NS4_8TiledMMAINS4_8MMA_AtomIJNS4_4SM904GMMA31MMA_64x128x32_F32E5M2E5M2_SS_TNILNSP_7ScaleInE1ELSR_1EEEEEENS4_6LayoutINS5_IJSB_SD_SD_EEENS5_IJSD_NSA_ILi0EEESW_EEEEENS5_IJNS4_10UnderscoreESZ_SZ_EEEEENS4_23SM90_TMA_LOAD_MULTICASTENS4_14ComposedLayoutINS4_7SwizzleILi2ELi4ELi3EEENS4_18smem_ptr_flag_bitsILi8EEENSU_INS5_IJNSA_ILi8EEESI_EEENS5_IJSI_SD_EEEEEEEvNS4_8identityES12_S1C_vS1D_EENS_8epilogue10collective6detail29Sm90TmaWarpSpecializedAdapterINS1G_15DefaultEpilogueISK_SL_SL_NS1F_6thread17LinearCombinationISK_Li1EffLNS1K_9ScaleType4KindE0ELNS_15FloatRoundStyleE2ESK_EENS1_15EpilogueDefaultEEEEEvvEEEEvNT_6ParamsE --------------------------
	.section	.text._ZN7cutlass13device_kernelINS_4gemm6kernel13GemmUniversalIN4cute5tupleIJiiiiEEENS1_10collective13CollectiveMmaINS1_37MainloopSm90TmaGmmaWarpSpecializedFP8ILi14ENS5_IJNS4_1CILi2EEENSA_ILi4EEENSA_ILi1EEEEEENS1_35KernelTmaWarpSpecializedCooperativeEEENS5_IJNSA_ILi128EEESH_NSA_ILi64EEEEEENS_12float_e5m2_tENS5_IJlSD_lEEESK_SL_NS4_8TiledMMAINS4_8MMA_AtomIJNS4_4SM904GMMA31MMA_64x128x32_F32E5M2E5M2_SS_TNILNSP_7ScaleInE1ELSR_1EEEEEENS4_6LayoutINS5_IJSB_SD_SD_EEENS5_IJSD_NSA_ILi0EEESW_EEEEENS5_IJNS4_10UnderscoreESZ_SZ_EEEEENS4_23SM90_TMA_LOAD_MULTICASTENS4_14ComposedLayoutINS4_7SwizzleILi2ELi4ELi3EEENS4_18smem_ptr_flag_bitsILi8EEENSU_INS5_IJNSA_ILi8EEESI_EEENS5_IJSI_SD_EEEEEEEvNS4_8identityES12_S1C_vS1D_EENS_8epilogue10collective6detail29Sm90TmaWarpSpecializedAdapterINS1G_15DefaultEpilogueISK_SL_SL_NS1F_6thread17LinearCombinationISK_Li1EffLNS1K_9ScaleType4KindE0ELNS_15FloatRoundStyleE2ESK_EENS1_15EpilogueDefaultEEEEEvvEEEEvNT_6ParamsE,"ax",@progbits
	.align	128
.text._ZN7cutlass13device_kernelINS_4gemm6kernel13GemmUniversalIN4cute5tupleIJiiiiEEENS1_10collective13CollectiveMmaINS1_37MainloopSm90TmaGmmaWarpSpecializedFP8ILi14ENS5_IJNS4_1CILi2EEENSA_ILi4EEENSA_ILi1EEEEEENS1_35KernelTmaWarpSpecializedCooperativeEEENS5_IJNSA_ILi128EEESH_NSA_ILi64EEEEEENS_12float_e5m2_tENS5_IJlSD_lEEESK_SL_NS4_8TiledMMAINS4_8MMA_AtomIJNS4_4SM904GMMA31MMA_64x128x32_F32E5M2E5M2_SS_TNILNSP_7ScaleInE1ELSR_1EEEEEENS4_6LayoutINS5_IJSB_SD_SD_EEENS5_IJSD_NSA_ILi0EEESW_EEEEENS5_IJNS4_10UnderscoreESZ_SZ_EEEEENS4_23SM90_TMA_LOAD_MULTICASTENS4_14ComposedLayoutINS4_7SwizzleILi2ELi4ELi3EEENS4_18smem_ptr_flag_bitsILi8EEENSU_INS5_IJNSA_ILi8EEESI_EEENS5_IJSI_SD_EEEEEEEvNS4_8identityES12_S1C_vS1D_EENS_8epilogue10collective6detail29Sm90TmaWarpSpecializedAdapterINS1G_15DefaultEpilogueISK_SL_SL_NS1F_6thread17LinearCombinationISK_Li1EffLNS1K_9ScaleType4KindE0ELNS_15FloatRoundStyleE2ESK_EENS1_15EpilogueDefaultEEEEEvvEEEEvNT_6ParamsE:
        .type           _ZN7cutlass13device_kernelINS_4gemm6kernel13GemmUniversalIN4cute5tupleIJiiiiEEENS1_10collective13CollectiveMmaINS1_37MainloopSm90TmaGmmaWarpSpecializedFP8ILi14ENS5_IJNS4_1CILi2EEENSA_ILi4EEENSA_ILi1EEEEEENS1_35KernelTmaWarpSpecializedCooperativeEEENS5_IJNSA_ILi128EEESH_NSA_ILi64EEEEEENS_12float_e5m2_tENS5_IJlSD_lEEESK_SL_NS4_8TiledMMAINS4_8MMA_AtomIJNS4_4SM904GMMA31MMA_64x128x32_F32E5M2E5M2_SS_TNILNSP_7ScaleInE1ELSR_1EEEEEENS4_6LayoutINS5_IJSB_SD_SD_EEENS5_IJSD_NSA_ILi0EEESW_EEEEENS5_IJNS4_10UnderscoreESZ_SZ_EEEEENS4_23SM90_TMA_LOAD_MULTICASTENS4_14ComposedLayoutINS4_7SwizzleILi2ELi4ELi3EEENS4_18smem_ptr_flag_bitsILi8EEENSU_INS5_IJNSA_ILi8EEESI_EEENS5_IJSI_SD_EEEEEEEvNS4_8identityES12_S1C_vS1D_EENS_8epilogue10collective6detail29Sm90TmaWarpSpecializedAdapterINS1G_15DefaultEpilogueISK_SL_SL_NS1F_6thread17LinearCombinationISK_Li1EffLNS1K_9ScaleType4KindE0ELNS_15FloatRoundStyleE2ESK_EENS1_15EpilogueDefaultEEEEEvvEEEEvNT_6ParamsE,@function
        .size           _ZN7cutlass13device_kernelINS_4gemm6kernel13GemmUniversalIN4cute5tupleIJiiiiEEENS1_10collective13CollectiveMmaINS1_37MainloopSm90TmaGmmaWarpSpecializedFP8ILi14ENS5_IJNS4_1CILi2EEENSA_ILi4EEENSA_ILi1EEEEEENS1_35KernelTmaWarpSpecializedCooperativeEEENS5_IJNSA_ILi128EEESH_NSA_ILi64EEEEEENS_12float_e5m2_tENS5_IJlSD_lEEESK_SL_NS4_8TiledMMAINS4_8MMA_AtomIJNS4_4SM904GMMA31MMA_64x128x32_F32E5M2E5M2_SS_TNILNSP_7ScaleInE1ELSR_1EEEEEENS4_6LayoutINS5_IJSB_SD_SD_EEENS5_IJSD_NSA_ILi0EEESW_EEEEENS5_IJNS4_10UnderscoreESZ_SZ_EEEEENS4_23SM90_TMA_LOAD_MULTICASTENS4_14ComposedLayoutINS4_7SwizzleILi2ELi4ELi3EEENS4_18smem_ptr_flag_bitsILi8EEENSU_INS5_IJNSA_ILi8EEESI_EEENS5_IJSI_SD_EEEEEEEvNS4_8identityES12_S1C_vS1D_EENS_8epilogue10collective6detail29Sm90TmaWarpSpecializedAdapterINS1G_15DefaultEpilogueISK_SL_SL_NS1F_6thread17LinearCombinationISK_Li1EffLNS1K_9ScaleType4KindE0ELNS_15FloatRoundStyleE2ESK_EENS1_15EpilogueDefaultEEEEEvvEEEEvNT_6ParamsE,(.L_x_227 - _ZN7cutlass13device_kernelINS_4gemm6kernel13GemmUniversalIN4cute5tupleIJiiiiEEENS1_10collective13CollectiveMmaINS1_37MainloopSm90TmaGmmaWarpSpecializedFP8ILi14ENS5_IJNS4_1CILi2EEENSA_ILi4EEENSA_ILi1EEEEEENS1_35KernelTmaWarpSpecializedCooperativeEEENS5_IJNSA_ILi128EEESH_NSA_ILi64EEEEEENS_12float_e5m2_tENS5_IJlSD_lEEESK_SL_NS4_8TiledMMAINS4_8MMA_AtomIJNS4_4SM904GMMA31MMA_64x128x32_F32E5M2E5M2_SS_TNILNSP_7ScaleInE1ELSR_1EEEEEENS4_6LayoutINS5_IJSB_SD_SD_EEENS5_IJSD_NSA_ILi0EEESW_EEEEENS5_IJNS4_10UnderscoreESZ_SZ_EEEEENS4_23SM90_TMA_LOAD_MULTICASTENS4_14ComposedLayoutINS4_7SwizzleILi2ELi4ELi3EEENS4_18smem_ptr_flag_bitsILi8EEENSU_INS5_IJNSA_ILi8EEESI_EEENS5_IJSI_SD_EEEEEEEvNS4_8identityES12_S1C_vS1D_EENS_8epilogue10collective6detail29Sm90TmaWarpSpecializedAdapterINS1G_15DefaultEpilogueISK_SL_SL_NS1F_6thread17LinearCombinationISK_Li1EffLNS1K_9ScaleType4KindE0ELNS_15FloatRoundStyleE2ESK_EENS1_15EpilogueDefaultEEEEEvvEEEEvNT_6ParamsE)
        .other          _ZN7cutlass13device_kernelINS_4gemm6kernel13GemmUniversalIN4cute5tupleIJiiiiEEENS1_10collective13CollectiveMmaINS1_37MainloopSm90TmaGmmaWarpSpecializedFP8ILi14ENS5_IJNS4_1CILi2EEENSA_ILi4EEENSA_ILi1EEEEEENS1_35KernelTmaWarpSpecializedCooperativeEEENS5_IJNSA_ILi128EEESH_NSA_ILi64EEEEEENS_12float_e5m2_tENS5_IJlSD_lEEESK_SL_NS4_8TiledMMAINS4_8MMA_AtomIJNS4_4SM904GMMA31MMA_64x128x32_F32E5M2E5M2_SS_TNILNSP_7ScaleInE1ELSR_1EEEEEENS4_6LayoutINS5_IJSB_SD_SD_EEENS5_IJSD_NSA_ILi0EEESW_EEEEENS5_IJNS4_10UnderscoreESZ_SZ_EEEEENS4_23SM90_TMA_LOAD_MULTICASTENS4_14ComposedLayoutINS4_7SwizzleILi2ELi4ELi3EEENS4_18smem_ptr_flag_bitsILi8EEENSU_INS5_IJNSA_ILi8EEESI_EEENS5_IJSI_SD_EEEEEEEvNS4_8identityES12_S1C_vS1D_EENS_8epilogue10collective6detail29Sm90TmaWarpSpecializedAdapterINS1G_15DefaultEpilogueISK_SL_SL_NS1F_6thread17LinearCombinationISK_Li1EffLNS1K_9ScaleType4KindE0ELNS_15FloatRoundStyleE2ESK_EENS1_15EpilogueDefaultEEEEEvvEEEEvNT_6ParamsE,@"STO_CUDA_ENTRY STV_DEFAULT"
_ZN7cutlass13device_kernelINS_4gemm6kernel13GemmUniversalIN4cute5tupleIJiiiiEEENS1_10collective13CollectiveMmaINS1_37MainloopSm90TmaGmmaWarpSpecializedFP8ILi14ENS5_IJNS4_1CILi2EEENSA_ILi4EEENSA_ILi1EEEEEENS1_35KernelTmaWarpSpecializedCooperativeEEENS5_IJNSA_ILi128EEESH_NSA_ILi64EEEEEENS_12float_e5m2_tENS5_IJlSD_lEEESK_SL_NS4_8TiledMMAINS4_8MMA_AtomIJNS4_4SM904GMMA31MMA_64x128x32_F32E5M2E5M2_SS_TNILNSP_7ScaleInE1ELSR_1EEEEEENS4_6LayoutINS5_IJSB_SD_SD_EEENS5_IJSD_NSA_ILi0EEESW_EEEEENS5_IJNS4_10UnderscoreESZ_SZ_EEEEENS4_23SM90_TMA_LOAD_MULTICASTENS4_14ComposedLayoutINS4_7SwizzleILi2ELi4ELi3EEENS4_18smem_ptr_flag_bitsILi8EEENSU_INS5_IJNSA_ILi8EEESI_EEENS5_IJSI_SD_EEEEEEEvNS4_8identityES12_S1C_vS1D_EENS_8epilogue10collective6detail29Sm90TmaWarpSpecializedAdapterINS1G_15DefaultEpilogueISK_SL_SL_NS1F_6thread17LinearCombinationISK_Li1EffLNS1K_9ScaleType4KindE0ELNS_15FloatRoundStyleE2ESK_EENS1_15EpilogueDefaultEEEEEvvEEEEvNT_6ParamsE:
[----:B------:R-:W-:Y:S01]  /*0000*/  LDC R1, c[0x0][0x28] ;  /* 0x00000a00ff017b82 */ /* 0x000fe20000000800 */
[----:B------:R-:W0:Y:S01]  /*0010*/  S2R R0, SR_TID.X ;  /* 0x0000000000007919 */ /* 0x000e220000002100 */
[----:B------:R-:W-:Y:S01]  /*0020*/  ELECT P0, URZ, PT ;  /* 0x00000000003f782f */ /* 0x000fe20003800000 */
[----:B------:R-:W-:Y:S01]  /*0030*/  BSSY B0, `(.L_x_0) ;  /* 0x000000f000007945 */ /* 0x000fe20003800000 */
[--C-:B0-----:R-:W-:Y:S02]  /*0040*/  SHF.R.U32.HI R2, RZ, 0x5, R0.reuse ;  /* 0x00000005ff027819 */ /* 0x101fe40000011600 */
[----:B------:R-:W-:-:S03]  /*0050*/  SHF.R.U32.HI R3, RZ, 0x7, R0 ;  /* 0x00000007ff037819 */ /* 0x000fc60000011600 */
[----:B------:R-:W0:Y:S04]  /*0060*/  SHFL.IDX PT, R7, R2, RZ, 0x1f ;  /* 0x00001fff02077589 */ /* 0x000e2800000e0000 */
[----:B------:R-:W1:Y:S01]  /*0070*/  SHFL.IDX PT, R3, R3, RZ, 0x1f ;  /* 0x00001fff03037589 */ /* 0x000e6200000e0000 */
[----:B0-----:R-:W-:-:S13]  /*0080*/  ISETP.NE.OR P0, PT, R7, RZ, !P0 ;  /* 0x000000ff0700720c */ /* 0x001fda0004705670 */
[----:B-1----:R-:W-:Y:S05]  /*0090*/  @P0 BRA `(.L_x_1) ;  /* 0x0000000000200947 */ /* 0x002fea0003800000 */
[----:B------:R-:W-:Y:S02]  /*00a0*/  ULDC.64 UR4, c[0x0][0x198] ;  /* 0x0000660000047ab9 */ /* 0x000fe40000000a00 */
[----:B------:R-:W-:Y:S02]  /*00b0*/  UIADD3 UR6, UP0, UR4, 0xf0, URZ ;  /* 0x000000f004067890 */ /* 0x000fe4000ff1e03f */
[----:B------:R-:W-:Y:S02]  /*00c0*/  UIADD3 UR4, UP1, UR4, 0x1f0, URZ ;  /* 0x000001f004047890 */ /* 0x000fe4000ff3e03f */
[----:B------:R-:W-:Y:S02]  /*00d0*/  UIADD3.X UR7, URZ, UR5, URZ, UP0, !UPT ;  /* 0x000000053f077290 */ /* 0x000fe400087fe43f */
[----:B------:R-:W-:-:S07]  /*00e0*/  UIADD3.X UR5, URZ, UR5, URZ, UP1, !UPT ;  /* 0x000000053f057290 */ /* 0x000fce0008ffe43f */
[----:B------:R0:W-:Y:S02]  /*00f0*/  UTMACCTL.PF [UR6] ;  /* 0x00000000060079b9 */ /* 0x0001e40008040000 */
[----:B------:R0:W-:Y:S02]  /*0100*/  UTMACCTL.PF [UR4] ;  /* 0x00000000040079b9 */ /* 0x0001e40008040000 */
[----:B0-----:R-:W-:Y:S01]  /*0110*/  NOP ;  /* 0x0000000000007918 */ /* 0x001fe20000000000 */
.L_x_1:
[----:B------:R-:W-:Y:S05]  /*0120*/  BSYNC B0 ;  /* 0x0000000000007941 */ /* 0x000fea0003800000 */
.L_x_0:
[----:B------:R-:W0:Y:S02]  /*0130*/  SHFL.IDX PT, R4, R2, RZ, 0x1f ;  /* 0x00001fff02047589 */ /* 0x000e2400000e0000 */
[----:B0-----:R-:W-:-:S13]  /*0140*/  ISETP.NE.AND P0, PT, R4, RZ, PT ;  /* 0x000000ff0400720c */ /* 0x001fda0003f05270 */
[----:B------:R-:W-:Y:S05]  /*0150*/  @P0 BRA `(.L_x_2) ;  /* 0x0000000000b40947 */ /* 0x000fea0003800000 */
[----:B------:R-:W-:Y:S01]  /*0160*/  ELECT P0, URZ, PT ;  /* 0x00000000003f782f */ /* 0x000fe20003800000 */
[----:B------:R-:W-:-:S12]  /*0170*/  BSSY B0, `(.L_x_2) ;  /* 0x000002b000007945 */ /* 0x000fd80003800000 */
[----:B------:R-:W-:Y:S05]  /*0180*/  @!P0 BRA `(.L_x_3) ;  /* 0x0000000000a48947 */ /* 0x000fea0003800000 */
[----:B------:R-:W0:Y:S01]  /*0190*/  S2UR UR8, SR_CgaCtaId ;  /* 0x00000000000879c3 */ /* 0x000e220000008800 */
[----:B------:R-:W-:Y:S01]  /*01a0*/  UMOV UR4, 0x400 ;  /* 0x0000040000047882 */ /* 0x000fe20000000000 */
[----:B------:R-:W-:Y:S01]  /*01b0*/  UMOV UR5, 0x1 ;  /* 0x0000000100057882 */ /* 0x000fe20000000000 */
[----:B------:R-:W-:Y:S02]  /*01c0*/  UMOV UR6, 0xa ;  /* 0x0000000a00067882 */ /* 0x000fe40000000000 */
[----:B------:R-:W-:-:S04]  /*01d0*/  UIADD3 UR6, -UR6, 0x100000, URZ ;  /* 0x0010000006067890 */ /* 0x000fc8000fffe13f */
[----:B------:R-:W-:Y:S02]  /*01e0*/  USHF.L.U32 UR7, UR6, 0xb, URZ ;  /* 0x0000000b06077899 */ /* 0x000fe4000800063f */
[----:B------:R-:W-:Y:S02]  /*01f0*/  USHF.L.U32 UR6, UR6, 0x1, URZ ;  /* 0x0000000106067899 */ /* 0x000fe4000800063f */
[----:B0-----:R-:W-:Y:S02]  /*0200*/  ULEA UR8, UR8, UR4, 0x18 ;  /* 0x0000000408087291 */ /* 0x001fe4000f8ec03f */
[----:B------:R-:W-:-:S04]  /*0210*/  UIADD3 UR4, -UR5, 0x100000, URZ ;  /* 0x0010000005047890 */ /* 0x000fc8000fffe13f */
[----:B------:R-:W-:Y:S02]  /*0220*/  USHF.L.U32 UR5, UR4, 0xb, URZ ;  /* 0x0000000b04057899 */ /* 0x000fe4000800063f */
[----:B------:R-:W-:Y:S01]  /*0230*/  USHF.L.U32 UR4, UR4, 0x1, URZ ;  /* 0x0000000104047899 */ /* 0x000fe2000800063f */
[----:B------:R-:W0:Y:S11]  /*0240*/  FENCE.VIEW.ASYNC.S ;  /* 0x00000000000073c6 */ /* 0x000e360000000000 */
[----:B0-----:R0:W1:Y:S01]  /*0250*/  SYNCS.EXCH.64 URZ, [UR8], UR4 ;  /* 0x00000004083f75b2 */ /* 0x0010620008000100 */
[----:B------:R0:W2:Y:S01]  /*0260*/  SYNCS.EXCH.64 URZ, [UR8+0x70], UR6 ;  /* 0x00007006083f75b2 */ /* 0x0000a20008000100 */
[----:B------:R0:W3:Y:S01]  /*0270*/  SYNCS.EXCH.64 URZ, [UR8+0x8], UR4 ;  /* 0x00000804083f75b2 */ /* 0x0000e20008000100 */
[----:B------:R0:W4:Y:S01]  /*0280*/  SYNCS.EXCH.64 URZ, [UR8+0x78], UR6 ;  /* 0x00007806083f75b2 */ /* 0x0001220008000100 */
[----:B------:R0:W0:Y:S01]  /*0290*/  SYNCS.EXCH.64 URZ, [UR8+0x10], UR4 ;  /* 0x00001004083f75b2 */ /* 0x0000220008000100 */
        /* <DEDUP_REMOVED lines=23> */
[----:B-1234-:R-:W-:Y:S01]  /*0410*/  NOP ;  /* 0x0000000000007918 */ /* 0x01efe20000000000 */
.L_x_3:
[----:B0-----:R-:W-:Y:S05]  /*0420*/  BSYNC B0 ;  /* 0x0000000000007941 */ /* 0x001fea0003800000 */
.L_x_2:
[----:B------:R-:W-:Y:S01]  /*0430*/  SHF.R.S32.HI R5, RZ, 0x1f, R0 ;  /* 0x0000001fff057819 */ /* 0x000fe20000011400 */
[----:B------:R-:W0:Y:S01]  /*0440*/  SHFL.IDX PT, R2, R2, RZ, 0x1f ;  /* 0x00001fff02027589 */ /* 0x000e2200000e0000 */
[----:B------:R-:W1:Y:S01]  /*0450*/  S2UR UR8, SR_CTAID.X ;  /* 0x00000000000879c3 */ /* 0x000e620000002500 */
[----:B------:R-:W-:Y:S02]  /*0460*/  ELECT P0, URZ, PT ;  /* 0x00000000003f782f */ /* 0x000fe40003800000 */
[----:B------:R-:W-:Y:S01]  /*0470*/  LEA.HI R5, R5, R0, RZ, 0x7 ;  /* 0x0000000005057211 */ /* 0x000fe200078f38ff */
[----:B------:R-:W2:Y:S01]  /*0480*/  S2R R8, SR_CTAID.Y ;  /* 0x0000000000087919 */ /* 0x000ea20000002600 */
[----:B------:R-:W-:Y:S01]  /*0490*/  SHF.R.S32.HI R11, RZ, 0x1f, R4 ;  /* 0x0000001fff0b7819 */ /* 0x000fe20000011404 */
[----:B------:R-:W-:Y:S01]  /*04a0*/  ULDC UR4, c[0x0][0x150] ;  /* 0x0000540000047ab9 */ /* 0x000fe20000000800 */
[----:B------:R-:W-:Y:S01]  /*04b0*/  LOP3.LUT R5, R5, 0xffffff80, RZ, 0xc0, !PT ;  /* 0xffffff8005057812 */ /* 0x000fe200078ec0ff */
[----:B------:R-:W-:Y:S01]  /*04c0*/  VIADD R16, R3, 0xffffffff ;  /* 0xffffffff03107836 */ /* 0x000fe20000000000 */
[----:B------:R-:W-:Y:S01]  /*04d0*/  LEA.HI R11, R11, R4, RZ, 0x2 ;  /* 0x000000040b0b7211 */ /* 0x000fe200078f10ff */
[----:B------:R-:W3:Y:S01]  /*04e0*/  LDC R12, c[0x0][0x144] ;  /* 0x00005100ff0c7b82 */ /* 0x000ee20000000800 */
[----:B------:R-:W-:Y:S01]  /*04f0*/  NOP ;  /* 0x0000000000007918 */ /* 0x000fe20000000000 */
[----:B------:R-:W-:Y:S01]  /*0500*/  IMAD.IADD R6, R0, 0x1, -R5 ;  /* 0x0000000100067824 */ /* 0x000fe200078e0a05 */
[----:B------:R-:W-:Y:S01]  /*0510*/  LOP3.LUT R11, R11, 0x3ffffffc, RZ, 0xc0, !PT ;  /* 0x3ffffffc0b0b7812 */ /* 0x000fe200078ec0ff */
[----:B------:R-:W-:Y:S01]  /*0520*/  NOP ;  /* 0x0000000000007918 */ /* 0x000fe20000000000 */
[----:B------:R-:W-:-:S02]  /*0530*/  ISETP.NE.AND P4, PT, R3, RZ, PT ;  /* 0x000000ff0300720c */ /* 0x000fc40003f85270 */
[----:B------:R-:W-:Y:S01]  /*0540*/  SHF.R.S32.HI R5, RZ, 0x1f, R6 ;  /* 0x0000001fff057819 */ /* 0x000fe20000011406 */
[----:B------:R-:W-:Y:S01]  /*0550*/  IMAD.IADD R4, R4, 0x1, -R11 ;  /* 0x0000000104047824 */ /* 0x000fe200078e0a0b */
[----:B------:R-:W4:Y:S01]  /*0560*/  LDC R14, c[0x0][0x140] ;  /* 0x00005000ff0e7b82 */ /* 0x000f220000000800 */
[----:B------:R-:W-:Y:S02]  /*0570*/  ISETP.GE.U32.AND P6, PT, R16, 0x2, PT ;  /* 0x000000021000780c */ /* 0x000fe40003fc6070 */
[----:B------:R-:W-:Y:S02]  /*0580*/  LEA.HI R5, R5, R6, RZ, 0x3 ;  /* 0x0000000605057211 */ /* 0x000fe400078f18ff */
[----:B0-----:R-:W-:Y:S02]  /*0590*/  ISETP.NE.OR P0, PT, R2, RZ, !P0 ;  /* 0x000000ff0200720c */ /* 0x001fe40004705670 */
[--C-:B------:R-:W-:Y:S01]  /*05a0*/  SHF.R.S32.HI R2, RZ, 0x3, R5.reuse ;  /* 0x00000003ff027819 */ /* 0x100fe20000011405 */
[----:B------:R-:W0:Y:S01]  /*05b0*/  LDC R13, c[0x0][0x148] ;  /* 0x00005200ff0d7b82 */ /* 0x000e220000000800 */
[----:B------:R-:W-:-:S02]  /*05c0*/  SHF.R.S32.HI R5, RZ, 0x1f, R5 ;  /* 0x0000001fff057819 */ /* 0x000fc40000011405 */
[----:B-1----:R-:W-:Y:S02]  /*05d0*/  I2FP.F32.U32 R10, UR8 ;  /* 0x00000008000a7c45 */ /* 0x002fe40008201000 */
[----:B------:R-:W-:-:S03]  /*05e0*/  LEA.HI R5, R5, R2, RZ, 0x2 ;  /* 0x0000000205057211 */ /* 0x000fc600078f10ff */
[----:B------:R-:W-:Y:S01]  /*05f0*/  FMUL R10, R10, UR4 ;  /* 0x000000040a0a7c20 */ /* 0x000fe20008400000 */
[----:B------:R-:W-:Y:S01]  /*0600*/  LOP3.LUT R5, R5, 0xfffffffc, RZ, 0xc0, !PT ;  /* 0xfffffffc05057812 */ /* 0x000fe200078ec0ff */
[----:B------:R-:W-:Y:S01]  /*0610*/  VOTEU.ALL UP0, P0 ;  /* 0x00000000003f7886 */ /* 0x000fe20000000000 */
[----:B--2---:R-:W-:Y:S01]  /*0620*/  I2FP.F32.U32 R11, R8 ;  /* 0x00000008000b7245 */ /* 0x004fe20000201000 */
[----:B------:R-:W-:Y:S01]  /*0630*/  ULDC UR4, c[0x0][0x154] ;  /* 0x0000550000047ab9 */ /* 0x000fe20000000800 */
[----:B------:R-:W-:Y:S01]  /*0640*/  VOTEU.ALL UP1, P0 ;  /* 0x00000000003f7886 */ /* 0x000fe20000020000 */
[----:B------:R-:W1:Y:S01]  /*0650*/  F2I.U32.TRUNC.NTZ R10, R10 ;  /* 0x0000000a000a7305 */ /* 0x000e62000020f000 */
[----:B------:R-:W-:Y:S01]  /*0660*/  IMAD.IADD R5, R2, 0x1, -R5 ;  /* 0x0000000102057824 */ /* 0x000fe200078e0a05 */
[----:B------:R-:W2:Y:S01]  /*0670*/  @!UP0 S2UR UR7, SR_CgaCtaId ;  /* 0x00000000000789c3 */ /* 0x000ea20000008800 */
[----:B------:R-:W-:Y:S01]  /*0680*/  @!UP0 UMOV UR6, 0x400 ;  /* 0x0000040000068882 */ /* 0x000fe20000000000 */
[----:B----4-:R-:W-:Y:S01]  /*0690*/  ISETP.EQ.U32.AND P3, PT, R14, 0x1, PT ;  /* 0x000000010e00780c */ /* 0x010fe20003f62070 */
[----:B------:R-:W-:-:S05]  /*06a0*/  IMAD R5, R4, 0x4, R5 ;  /* 0x0000000404057824 */ /* 0x000fca00078e0205 */
[----:B------:R-:W-:-:S04]  /*06b0*/  LEA.HI R2, R5, R5, RZ, 0x1 ;  /* 0x0000000505027211 */ /* 0x000fc800078f08ff */
[----:B------:R-:W-:Y:S01]  /*06c0*/  LOP3.LUT R4, R2, 0xfffffffe, RZ, 0xc0, !PT ;  /* 0xfffffffe02047812 */ /* 0x000fe200078ec0ff */
[----:B-1----:R-:W-:Y:S02]  /*06d0*/  IMAD.MOV R15, RZ, RZ, -R10 ;  /* 0x000000ffff0f7224 */ /* 0x002fe400078e0a0a */
[----:B------:R-:W-:Y:S01]  /*06e0*/  FMUL R10, R11, UR4 ;  /* 0x000000040b0a7c20 */ /* 0x000fe20008400000 */
[----:B------:R-:W-:Y:S01]  /*06f0*/  SHF.R.S32.HI R2, RZ, 0x1f, R7 ;  /* 0x0000001fff027819 */ /* 0x000fe20000011407 */
[----:B------:R-:W-:Y:S01]  /*0700*/  UMOV UR4, 0x20 ;  /* 0x0000002000047882 */ /* 0x000fe20000000000 */
[----:B---3--:R-:W-:Y:S01]  /*0710*/  IMAD R12, R12, R15, UR8 ;  /* 0x000000080c0c7e24 */ /* 0x008fe2000f8e020f */
[----:B------:R-:W-:-:S04]  /*0720*/  @!UP0 UIADD3 UR4, -UR4, 0x100000, URZ ;  /* 0x0010000004048890 */ /* 0x000fc8000fffe13f */
[----:B------:R-:W-:Y:S02]  /*0730*/  @!UP0 USHF.L.U32 UR5, UR4, 0xb, URZ ;  /* 0x0000000b04058899 */ /* 0x000fe4000800063f */
[----:B------:R-:W-:Y:S01]  /*0740*/  @!UP0 USHF.L.U32 UR4, UR4, 0x1, URZ ;  /* 0x0000000104048899 */ /* 0x000fe2000800063f */
[C---:B------:R-:W-:Y:S01]  /*0750*/  IMAD.IADD R11, R5.reuse, 0x1, -R4 ;  /* 0x00000001050b7824 */ /* 0x040fe200078e0a04 */
[----:B------:R-:W1:Y:S01]  /*0760*/  F2I.U32.TRUNC.NTZ R10, R10 ;  /* 0x0000000a000a7305 */ /* 0x000e62000020f000 */
[----:B------:R-:W-:Y:S01]  /*0770*/  LEA.HI R2, R2, R7, RZ, 0x2 ;  /* 0x0000000702027211 */ /* 0x000fe200078f10ff */
[----:B------:R-:W-:Y:S02]  /*0780*/  IMAD.SHL.U32 R4, R5, 0x4, RZ ;  /* 0x0000000405047824 */ /* 0x000fe400078e00ff */
[----:B------:R-:W-:Y:S01]  /*0790*/  ISETP.NE.AND P2, PT, R11, R12, PT ;  /* 0x0000000c0b00720c */ /* 0x000fe20003f45270 */
[----:B--2---:R-:W-:Y:S01]  /*07a0*/  @!UP0 ULEA UR6, UR7, UR6, 0x18 ;  /* 0x0000000607068291 */ /* 0x004fe2000f8ec03f */
[----:B------:R-:W-:Y:S01]  /*07b0*/  LOP3.LUT R2, R2, 0xfffffffc, RZ, 0xc0, !PT ;  /* 0xfffffffc02027812 */ /* 0x000fe200078ec0ff */
[----:B------:R-:W-:Y:S01]  /*07c0*/  VOTEU.ALL UP0, P0 ;  /* 0x00000000003f7886 */ /* 0x000fe20000000000 */
[----:B------:R-:W-:-:S02]  /*07d0*/  LOP3.LUT R5, R5, 0xc, R4, 0x78, !PT ;  /* 0x0000000c05057812 */ /* 0x000fc400078e7804 */
[----:B------:R-:W-:Y:S01]  /*07e0*/  LOP3.LUT P0, RZ, R6, 0x7, RZ, 0xc0, !PT ;  /* 0x0000000706ff7812 */ /* 0x000fe2000780c0ff */
[----:B------:R-:W-:Y:S02]  /*07f0*/  IMAD.IADD R7, R7, 0x1, -R2 ;  /* 0x0000000107077824 */ /* 0x000fe400078e0a02 */
[----:B------:R-:W-:Y:S01]  /*0800*/  IMAD.MOV.U32 R6, RZ, RZ, 0x1 ;  /* 0x00000001ff067424 */ /* 0x000fe200078e00ff */
[----:B------:R-:W-:Y:S01]  /*0810*/  ISETP.LT.U32.AND P0, PT, R5, 0x8, !P0 ;  /* 0x000000080500780c */ /* 0x000fe20004701070 */
[----:B-1----:R-:W-:Y:S01]  /*0820*/  IMAD.MOV R20, RZ, RZ, -R10 ;  /* 0x000000ffff147224 */ /* 0x002fe200078e0a0a */
[----:B------:R-:W-:Y:S01]  /*0830*/  ISETP.NE.AND P1, PT, R7, 0x3, PT ;  /* 0x000000030700780c */ /* 0x000fe20003f25270 */
[----:B------:R-:W1:Y:S02]  /*0840*/  FENCE.VIEW.ASYNC.S ;  /* 0x00000000000073c6 */ /* 0x000e640000000000 */
[----:B-1----:R1:W2:Y:S01]  /*0850*/  @!UP0 SYNCS.EXCH.64 URZ, [UR6+0xf0], UR4 ;  /* 0x0000f004063f85b2 */ /* 0x0022a20008000100 */
[----:B------:R-:W-:Y:S01]  /*0860*/  @P2 LEA.HI R2, R5, R5, RZ, 0x1 ;  /* 0x0000000505022211 */ /* 0x000fe200078f08ff */
[----:B0-----:R-:W-:Y:S01]  /*0870*/  IMAD R11, R13, R20, R8 ;  /* 0x000000140d0b7224 */ /* 0x001fe200078e0208 */
[----:B------:R-:W-:-:S02]  /*0880*/  ISETP.EQ.OR P1, PT, R7, RZ, !P1 ;  /* 0x000000ff0700720c */ /* 0x000fc40004f22670 */
[----:B------:R-:W-:Y:S02]  /*0890*/  @P2 SHF.R.S32.HI R2, RZ, 0x1, R2 ;  /* 0x00000001ff022819 */ /* 0x000fe40000011402 */
[----:B------:R-:W-:Y:S02]  /*08a0*/  ISETP.EQ.AND P1, PT, R3, RZ, P1 ;  /* 0x000000ff0300720c */ /* 0x000fe40000f22270 */
[----:B------:R-:W-:Y:S02]  /*08b0*/  @P2 ISETP.NE.AND P5, PT, R2, R11, PT ;  /* 0x0000000b0200220c */ /* 0x000fe40003fa5270 */
[----:B------:R-:W-:Y:S02]  /*08c0*/  SEL R3, RZ, 0x1, !P0 ;  /* 0x00000001ff037807 */ /* 0x000fe40004000000 */
[----:B------:R-:W-:Y:S02]  /*08d0*/  @P2 SEL R6, RZ, 0x1, P5 ;  /* 0x00000001ff062807 */ /* 0x000fe40002800000 */
[----:B------:R-:W-:Y:S01]  /*08e0*/  SEL R4, RZ, 0x1, !P1 ;  /* 0x00000001ff047807 */ /* 0x000fe20004800000 */
[----:B------:R1:W0:Y:S01]  /*08f0*/  @!UP1 SYNCS.EXCH.64 URZ, [UR6+0xf8], UR4 ;  /* 0x0000f804063f95b2 */ /* 0x0002220008000100 */
[----:B------:R-:W-:Y:S01]  /*0900*/  LOP3.LUT R6, R6, R3, RZ, 0xc0, !PT ;  /* 0x0000000306067212 */ /* 0x000fe200078ec0ff */
[----:B------:R-:W-:Y:S01]  /*0910*/  NOP ;  /* 0x0000000000007918 */ /* 0x000fe20000000000 */
[----:B------:R-:W-:Y:S01]  /*0920*/  SEL R4, R4, 0x2, P6 ;  /* 0x0000000204047807 */ /* 0x000fe20003000000 */
[----:B------:R-:W-:Y:S06]  /*0930*/  @!P3 BRA `(.L_x_4) ;  /* 0x000000000008b947 */ /* 0x000fec0003800000 */
[----:B0-2---:R-:W-:Y:S01]  /*0940*/  UCGABAR_ARV ;  /* 0x00000000000079c7 */ /* 0x005fe20008000000 */
[----:B------:R-:W-:Y:S05]  /*0950*/  BRA `(.L_x_5) ;  /* 0x0000000000047947 */ /* 0x000fea0003800000 */
.L_x_4:
[----:B0-2---:R-:W-:Y:S01]  /*0960*/  NOP ;  /* 0x0000000000007918 */ /* 0x005fe20000000000 */
.L_x_5:
[----:B------:R-:W0:Y:S01]  /*0970*/  LDC R2, c[0x0][0x65c] ;  /* 0x00019700ff027b82 */ /* 0x000e220000000800 */
[----:B------:R-:W-:Y:S01]  /*0980*/  IMAD.MOV.U32 R3, RZ, RZ, RZ ;  /* 0x000000ffff037224 */ /* 0x000fe200078e00ff */
[----:B0-----:R-:W-:Y:S01]  /*0990*/  ISETP.NE.AND P2, PT, R2, 0x1, PT ;  /* 0x000000010200780c */ /* 0x001fe20003f45270 */
[----:B------:R-:W-:-:S12]  /*09a0*/  IMAD.U32 R2, RZ, RZ, UR8 ;  /* 0x00000008ff027e24 */ /* 0x000fd8000f8e00ff */
[----:B------:R-:W0:Y:S01]  /*09b0*/  @P2 LDC R15, c[0x0][0x10] ;  /* 0x00000400ff0f2b82 */ /* 0x000e220000000800 */
[----:B------:R-:W-:Y:S02]  /*09c0*/  @P2 IMAD.MOV.U32 R9, RZ, RZ, RZ ;  /* 0x000000ffff092224 */ /* 0x000fe400078e00ff */
[----:B------:R-:W-:-:S05]  /*09d0*/  @P2 IMAD.MOV.U32 R17, RZ, RZ, RZ ;  /* 0x000000ffff112224 */ /* 0x000fca00078e00ff */
[----:B------:R-:W2:Y:S01]  /*09e0*/  @!P2 LDC R11, c[0x0][0xc] ;  /* 0x00000300ff0bab82 */ /* 0x000ea20000000800 */
[----:B0-----:R-:W-:-:S04]  /*09f0*/  @P2 IMAD.WIDE.U32 R14, R15, UR8, R8 ;  /* 0x000000080f0e2c25 */ /* 0x001fc8000f8e0008 */
[----:B--2---:R-:W-:-:S04]  /*0a00*/  @!P2 IMAD.WIDE.U32 R10, R8, R11, R2 ;  /* 0x0000000b080aa225 */ /* 0x004fc800078e0002 */
[----:B------:R-:W-:Y:S02]  /*0a10*/  @P2 IMAD.MOV.U32 R2, RZ, RZ, R14 ;  /* 0x000000ffff022224 */ /* 0x000fe400078e000e */
[----:B------:R-:W-:Y:S02]  /*0a20*/  @P2 IMAD.IADD R3, R15, 0x1, R17 ;  /* 0x000000010f032824 */ /* 0x000fe400078e0211 */
[----:B------:R-:W-:Y:S02]  /*0a30*/  @!P2 IMAD.MOV.U32 R2, RZ, RZ, R10 ;  /* 0x000000ffff02a224 */ /* 0x000fe400078e000a */
[----:B------:R-:W-:Y:S01]  /*0a40*/  @!P2 IMAD.MOV.U32 R3, RZ, RZ, R11 ;  /* 0x000000ffff03a224 */ /* 0x000fe200078e000b */
[----:B------:R-:W-:Y:S06]  /*0a50*/  @!P3 BRA `(.L_x_6) ;  /* 0x00000000000cb947 */ /* 0x000fec0003800000 */
[----:B------:R-:W-:Y:S01]  /*0a60*/  UCGABAR_WAIT ;  /* 0x0000000000007dc7 */ /* 0x000fe20008000000 */
[----:B------:R-:W-:Y:S01]  /*0a70*/  CCTL.IVALL ;  /* 0x00000000ff00798f */ /* 0x000fe20002000000 */
[----:B------:R-:W-:Y:S05]  /*0a80*/  BRA `(.L_x_7) ;  /* 0x0000000000047947 */ /* 0x000fea0003800000 */
.L_x_6:
[----:B------:R-:W-:Y:S06]  /*0a90*/  BAR.SYNC.DEFER_BLOCKING 0x0 ;  /* 0x0000000000007b1d */ /* 0x000fec0000010000 */
.L_x_7:
[----:B------:R-:W-:Y:S05]  /*0aa0*/  @!P4 BRA `(.L_x_8) ;  /* 0x000000740048c947 */ /* 0x000fea0003800000 */
[----:B------:R-:W-:-:S13]  /*0ab0*/  ISETP.GT.U32.AND P0, PT, R16, 0x1, PT ;  /* 0x000000011000780c */ /* 0x000fda0003f04070 */
[----:B-1----:R-:W-:Y:S05]  /*0ac0*/  @P0 EXIT ;  /* 0x000000000000094d */ /* 0x002fea0003800000 */
[----:B------:R-:W-:Y:S01]  /*0ad0*/  ULDC.64 UR4, c[0x0][0x650] ;  /* 0x0001940000047ab9 */ /* 0x000fe20000000a00 */
[----:B------:R-:W-:Y:S01]  /*0ae0*/  PRMT R14, RZ, 0x7610, R14 ;  /* 0x00007610ff0e7816 */ /* 0x000fe2000000000e */
[----:B------:R-:W-:Y:S01]  /*0af0*/  IMAD.MOV.U32 R10, RZ, RZ, -0x1 ;  /* 0xffffffffff0a7424 */ /* 0x000fe200078e00ff */
[----:B------:R-:W-:Y:S01]  /*0b00*/  ISETP.GE.U32.AND P0, PT, R2, UR4, PT ;  /* 0x0000000402007c0c */ /* 0x000fe2000bf06070 */
[----:B------:R-:W-:Y:S02]  /*0b10*/  IMAD.MOV.U32 R11, RZ, RZ, -0x1 ;  /* 0xffffffffff0b7424 */ /* 0x000fe400078e00ff */
[----:B------:R-:W-:Y:S01]  /*0b20*/  IMAD.MOV.U32 R7, RZ, RZ, -0x1 ;  /* 0xffffffffff077424 */ /* 0x000fe200078e00ff */
[----:B------:R-:W-:-:S13]  /*0b30*/  ISETP.GE.U32.AND.EX P0, PT, R3, UR5, PT, P0 ;  /* 0x0000000503007c0c */ /* 0x000fda000bf06100 */
[----:B------:R-:W-:Y:S05]  /*0b40*/  @P0 BRA `(.L_x_9) ;  /* 0x0000000400280947 */ /* 0x000fea0003800000 */
[----:B------:R-:W0:Y:S01]  /*0b50*/  LDC.64 R22, c[0x0][0x628] ;  /* 0x00018a00ff167b82 */ /* 0x000e220000000a00 */
[----:B------:R-:W-:Y:S02]  /*0b60*/  IMAD.MOV.U32 R10, RZ, RZ, R2 ;  /* 0x000000ffff0a7224 */ /* 0x000fe400078e0002 */
[----:B------:R-:W-:-:S05]  /*0b70*/  IMAD.MOV.U32 R11, RZ, RZ, R3 ;  /* 0x000000ffff0b7224 */ /* 0x000fca00078e0003 */
[----:B------:R-:W1:Y:S08]  /*0b80*/  LDC R18, c[0x0][0x630] ;  /* 0x00018c00ff127b82 */ /* 0x000e700000000800 */
[----:B------:R-:W2:Y:S01]  /*0b90*/  LDC.64 R24, c[0x0][0x620] ;  /* 0x00018800ff187b82 */ /* 0x000ea20000000a00 */
[----:B0-----:R-:W-:-:S04]  /*0ba0*/  ISETP.NE.U32.AND P0, PT, R22, RZ, PT ;  /* 0x000000ff1600720c */ /* 0x001fc80003f05070 */
[----:B------:R-:W-:-:S13]  /*0bb0*/  ISETP.NE.AND.EX P0, PT, R23, RZ, PT, P0 ;  /* 0x000000ff1700720c */ /* 0x000fda0003f05300 */
[----:B-12---:R-:W-:Y:S05]  /*0bc0*/  @!P0 BRA `(.L_x_10) ;  /* 0x0000000000288947 */ /* 0x006fea0003800000 */
[----:B------:R-:W0:Y:S02]  /*0bd0*/  LDC R7, c[0x0][0x634] ;  /* 0x00018d00ff077b82 */ /* 0x000e240000000800 */
[----:B0-----:R-:W-:-:S05]  /*0be0*/  IADD3 R7, P0, R2, R7, RZ ;  /* 0x0000000702077210 */ /* 0x001fca0007f1e0ff */
[----:B------:R-:W-:-:S04]  /*0bf0*/  IMAD.X R19, RZ, RZ, R3, P0 ;  /* 0x000000ffff137224 */ /* 0x000fc800000e0603 */
[----:B------:R-:W-:-:S04]  /*0c00*/  IMAD.WIDE.U32 R10, R19, R22, RZ ;  /* 0x00000016130a7225 */ /* 0x000fc800078e00ff */
[----:B------:R-:W-:-:S04]  /*0c10*/  IMAD.WIDE.U32 R14, P0, R7, R23, R10 ;  /* 0x00000017070e7225 */ /* 0x000fc8000780000a */
[----:B------:R-:W-:-:S04]  /*0c20*/  IMAD.WIDE.U32 R10, R7, R22, RZ ;  /* 0x00000016070a7225 */ /* 0x000fc800078e00ff */
[----:B------:R-:W-:Y:S01]  /*0c30*/  IMAD.X R17, RZ, RZ, RZ, P0 ;  /* 0x000000ffff117224 */ /* 0x000fe200000e06ff */
[----:B------:R-:W-:Y:S01]  /*0c40*/  IADD3 RZ, P0, R11, R14, RZ ;  /* 0x0000000e0bff7210 */ /* 0x000fe20007f1e0ff */
[----:B------:R-:W-:-:S04]  /*0c50*/  IMAD.MOV.U32 R16, RZ, RZ, R15 ;  /* 0x000000ffff107224 */ /* 0x000fc800078e000f */
[----:B------:R-:W-:-:S08]  /*0c60*/  IMAD.WIDE.U32.X R10, R19, R23, R16, P0 ;  /* 0x00000017130a7225 */ /* 0x000fd000000e0410 */
.L_x_10:
[----:B------:R-:W0:Y:S01]  /*0c70*/  LDC.64 R26, c[0x0][0x640] ;  /* 0x00019000ff1a7b82 */ /* 0x000e220000000a00 */
[--C-:B------:R-:W-:Y:S01]  /*0c80*/  SHF.R.U64 R28, R10, R18, R11.reuse ;  /* 0x000000120a1c7219 */ /* 0x100fe2000000120b */
[----:B------:R-:W-:Y:S01]  /*0c90*/  IMAD R29, R13, R20, R8 ;  /* 0x000000140d1d7224 */ /* 0x000fe200078e0208 */
[----:B------:R-:W-:Y:S01]  /*0ca0*/  SHF.R.U32.HI R7, RZ, R18, R11 ;  /* 0x00000012ff077219 */ /* 0x000fe2000001160b */
[----:B------:R-:W-:Y:S01]  /*0cb0*/  IMAD.MOV.U32 R23, RZ, RZ, 0x1 ;  /* 0x00000001ff177424 */ /* 0x000fe200078e00ff */
[----:B------:R-:W-:-:S03]  /*0cc0*/  IADD3 R9, P0, RZ, -R28, RZ ;  /* 0x8000001cff097210 */ /* 0x000fc60007f1e0ff */
[----:B------:R-:W1:Y:S02]  /*0cd0*/  LDC R16, c[0x0][0x618] ;  /* 0x00018600ff107b82 */ /* 0x000e640000000800 */
[----:B------:R-:W-:Y:S02]  /*0ce0*/  IMAD.X R7, RZ, RZ, ~R7, P0 ;  /* 0x000000ffff077224 */ /* 0x000fe400000e0e07 */
[----:B------:R-:W-:-:S04]  /*0cf0*/  IMAD.WIDE.U32 R10, R9, R24, R2 ;  /* 0x00000018090a7225 */ /* 0x000fc800078e0002 */
[----:B------:R-:W2:Y:S01]  /*0d00*/  LDC R15, c[0x0][0x608] ;  /* 0x00018200ff0f7b82 */ /* 0x000ea20000000800 */
[----:B------:R-:W-:-:S04]  /*0d10*/  IMAD R14, R7, R24, RZ ;  /* 0x00000018070e7224 */ /* 0x000fc800078e02ff */
[----:B------:R-:W-:-:S03]  /*0d20*/  IMAD R7, R9, R25, R14 ;  /* 0x0000001909077224 */ /* 0x000fc600078e020e */
[----:B------:R-:W3:Y:S01]  /*0d30*/  LDC R22, c[0x0][0x658] ;  /* 0x00019600ff167b82 */ /* 0x000ee20000000800 */
[----:B------:R-:W-:Y:S01]  /*0d40*/  IMAD.IADD R7, R11, 0x1, R7 ;  /* 0x000000010b077824 */ /* 0x000fe200078e0207 */
[----:B0-----:R-:W-:-:S04]  /*0d50*/  ISETP.NE.U32.AND P0, PT, R26, RZ, PT ;  /* 0x000000ff1a00720c */ /* 0x001fc80003f05070 */
[----:B------:R-:W-:Y:S02]  /*0d60*/  ISETP.NE.AND.EX P0, PT, R27, RZ, PT, P0 ;  /* 0x000000ff1b00720c */ /* 0x000fe40003f05300 */
[----:B------:R-:W0:Y:S01]  /*0d70*/  LDC R18, c[0x0][0x600] ;  /* 0x00018000ff127b82 */ /* 0x000e220000000800 */
[-CC-:B-1----:R-:W-:Y:S02]  /*0d80*/  SHF.R.U64 R19, R10, R16.reuse, R7.reuse ;  /* 0x000000100a137219 */ /* 0x182fe40000001207 */
[----:B------:R-:W-:Y:S01]  /*0d90*/  SHF.R.U32.HI R10, RZ, R16, R7 ;  /* 0x00000010ff0a7219 */ /* 0x000fe20000011607 */
[----:B------:R-:W-:-:S04]  /*0da0*/  IMAD.MOV.U32 R7, RZ, RZ, -0x1 ;  /* 0xffffffffff077424 */ /* 0x000fc800078e00ff */
[----:B------:R-:W1:Y:S01]  /*0db0*/  LDC R21, c[0x0][0x648] ;  /* 0x00019200ff157b82 */ /* 0x000e620000000800 */
[-CC-:B--2---:R-:W-:Y:S02]  /*0dc0*/  SHF.R.U64 R16, R19, R15.reuse, R10.reuse ;  /* 0x0000000f13107219 */ /* 0x184fe4000000120a */
[----:B------:R-:W-:-:S05]  /*0dd0*/  SHF.R.U32.HI R9, RZ, R15, R10 ;  /* 0x0000000fff097219 */ /* 0x000fca000001160a */
[----:B------:R-:W2:Y:S01]  /*0de0*/  LDC R24, c[0x0][0x638] ;  /* 0x00018e00ff187b82 */ /* 0x000ea20000000800 */
[-CC-:B---3--:R-:W-:Y:S02]  /*0df0*/  SHF.R.U64 R20, R16, R22.reuse, R9.reuse ;  /* 0x0000001610147219 */ /* 0x188fe40000001209 */
[-C--:B------:R-:W-:Y:S02]  /*0e00*/  SHF.L.U32 R7, R7, R22.reuse, RZ ;  /* 0x0000001607077219 */ /* 0x080fe400000006ff */
[----:B------:R-:W-:Y:S01]  /*0e10*/  SHF.R.U32.HI R9, RZ, R22, R9 ;  /* 0x00000016ff097219 */ /* 0x000fe20000011609 */
[----:B------:R-:W-:Y:S01]  /*0e20*/  IMAD.MOV.U32 R8, RZ, RZ, R20 ;  /* 0x000000ffff087224 */ /* 0x000fe200078e0014 */
[----:B------:R-:W-:Y:S01]  /*0e30*/  LOP3.LUT R13, RZ, R7, RZ, 0x33, !PT ;  /* 0x00000007ff0d7212 */ /* 0x000fe200078e33ff */
[----:B------:R-:W3:Y:S01]  /*0e40*/  LDC R25, c[0x0][0x610] ;  /* 0x00018400ff197b82 */ /* 0x000ee20000000800 */
[----:B------:R-:W-:Y:S05]  /*0e50*/  @!P0 BRA `(.L_x_11) ;  /* 0x0000000000288947 */ /* 0x000fea0003800000 */
[----:B------:R-:W4:Y:S02]  /*0e60*/  LDC R7, c[0x0][0x64c] ;  /* 0x00019300ff077b82 */ /* 0x000f240000000800 */
[----:B----4-:R-:W-:-:S05]  /*0e70*/  IADD3 R7, P0, R20, R7, RZ ;  /* 0x0000000714077210 */ /* 0x010fca0007f1e0ff */
        /* <DEDUP_REMOVED lines=8> */
.L_x_11:
[----:B-1----:R-:W-:Y:S01]  /*0f00*/  SHF.R.U64 R9, R8, R21, R9 ;  /* 0x0000001508097219 */ /* 0x002fe20000001209 */
[----:B0-----:R-:W-:Y:S01]  /*0f10*/  VIADD R10, R18, 0xffffffff ;  /* 0xffffffff120a7836 */ /* 0x001fe20000000000 */
[----:B------:R-:W-:Y:S01]  /*0f20*/  SHF.L.U32 R7, R23, R22, RZ ;  /* 0x0000001617077219 */ /* 0x000fe200000006ff */
[----:B------:R-:W-:Y:S01]  /*0f30*/  IMAD.MOV.U32 R14, RZ, RZ, 0x1 ;  /* 0x00000001ff0e7424 */ /* 0x000fe200078e00ff */
[----:B------:R-:W-:Y:S01]  /*0f40*/  LOP3.LUT R8, R16, R13, RZ, 0xc0, !PT ;  /* 0x0000000d10087212 */ /* 0x000fe200078ec0ff */
[----:B------:R-:W-:Y:S01]  /*0f50*/  IMAD.MOV R11, RZ, RZ, -R9 ;  /* 0x000000ffff0b7224 */ /* 0x000fe200078e0a09 */
[----:B------:R-:W-:Y:S02]  /*0f60*/  SEL R12, R12, R29, !P2 ;  /* 0x0000001d0c0c7207 */ /* 0x000fe40005000000 */
[----:B------:R-:W-:Y:S01]  /*0f70*/  LOP3.LUT R10, R19, R10, RZ, 0xc0, !PT ;  /* 0x0000000a130a7212 */ /* 0x000fe200078ec0ff */
[----:B------:R-:W-:Y:S02]  /*0f80*/  IMAD R9, R7, R9, R8 ;  /* 0x0000000907097224 */ /* 0x000fe400078e0208 */
[----:B--2---:R-:W-:-:S02]  /*0f90*/  IMAD R7, R11, R24, R20 ;  /* 0x000000180b077224 */ /* 0x004fc400078e0214 */
[----:B---3--:R-:W-:Y:S02]  /*0fa0*/  IMAD R12, R9, R25, R12 ;  /* 0x00000019090c7224 */ /* 0x008fe400078e020c */
[----:B------:R-:W-:-:S05]  /*0fb0*/  IMAD R7, R7, R18, R10 ;  /* 0x0000001207077224 */ /* 0x000fca00078e020a */
[----:B------:R-:W-:Y:S02]  /*0fc0*/  SEL R11, R7, R12, !P2 ;  /* 0x0000000c070b7207 */ /* 0x000fe40005000000 */
[----:B------:R-:W-:Y:S01]  /*0fd0*/  SEL R10, R12, R7, !P2 ;  /* 0x000000070c0a7207 */ /* 0x000fe20005000000 */
[----:B------:R-:W-:-:S07]  /*0fe0*/  IMAD.MOV.U32 R7, RZ, RZ, R28 ;  /* 0x000000ffff077224 */ /* 0x000fce00078e001c */
.L_x_9:
[----:B------:R-:W-:-:S08]  /*0ff0*/  NOP ;  /* 0x0000000000007918 */ /* 0x000fd00000000000 */
[----:B------:R-:W0:Y:S02]  /*1000*/  USETMAXREG.TRY_ALLOC.CTAPOOL UP0, 0xe8 ;  /* 0x000000e8000079c8 */ /* 0x000e240008000600 */
[----:B0-----:R-:W-:-:S13]  /*1010*/  PLOP3.LUT P0, PT, PT, PT, UP0, 0x80, 0x0 ;  /* 0x000000000000781c */ /* 0x001fda0003f0f008 */
[----:B------:R-:W-:Y:S05]  /*1020*/  @!P0 BRA `(.L_x_9) ;  /* 0xfffffffc00f08947 */ /* 0x000fea000383ffff */
[----:B------:R-:W-:Y:S01]  /*1030*/  ULDC.64 UR4, c[0x0][0x598] ;  /* 0x0001660000047ab9 */ /* 0x000fe20000000a00 */
[----:B------:R-:W-:Y:S01]  /*1040*/  ULDC.64 UR16, c[0x0][0x208] ;  /* 0x0000820000107ab9 */ /* 0x000fe20000000a00 */
[----:B------:R-:W-:-:S04]  /*1050*/  ISETP.NE.U32.AND P0, PT, RZ, UR4, PT ;  /* 0x00000004ff007c0c */ /* 0x000fc8000bf05070 */
[----:B------:R-:W-:-:S13]  /*1060*/  ISETP.NE.AND.EX P0, PT, RZ, UR5, PT, P0 ;  /* 0x00000005ff007c0c */ /* 0x000fda000bf05300 */
[----:B------:R-:W-:Y:S05]  /*1070*/  @!P0 BRA `(.L_x_12) ;  /* 0x00000000001c8947 */ /* 0x000fea0003800000 */
[----:B------:R-:W0:Y:S02]  /*1080*/  LDC.64 R8, c[0x0][0x598] ;  /* 0x00016600ff087b82 */ /* 0x000e240000000a00 */
[----:B0-----:R-:W2:Y:S02]  /*1090*/  LDG.E.64 R8, desc[UR16][R8.64] ;  /* 0x0000001008087981 */ /* 0x001ea4000c1e1b00 */
[----:B--2---:R-:W-:-:S04]  /*10a0*/  ISETP.NE.U32.AND P0, PT, R8, RZ, PT ;  /* 0x000000ff0800720c */ /* 0x004fc80003f05070 */
[----:B------:R-:W-:-:S13]  /*10b0*/  ISETP.NE.AND.EX P0, PT, R9, RZ, PT, P0 ;  /* 0x000000ff0900720c */ /* 0x000fda0003f05300 */
[----:B------:R-:W-:Y:S05]  /*10c0*/  @!P0 BRA `(.L_x_12) ;  /* 0x0000000000088947 */ /* 0x000fea0003800000 */
[----:B------:R0:W5:Y:S01]  /*10d0*/  LD.E R8, desc[UR16][R8.64] ;  /* 0x0000001008087980 */ /* 0x000162000c101900 */
[----:B------:R-:W-:Y:S05]  /*10e0*/  BRA `(.L_x_13) ;  /* 0x0000000000207947 */ /* 0x000fea0003800000 */
.L_x_12:
[----:B------:R-:W-:Y:S02]  /*10f0*/  ULDC.64 UR4, c[0x0][0x588] ;  /* 0x0001620000047ab9 */ /* 0x000fe40000000a00 */
[----:B------:R-:W-:-:S04]  /*1100*/  ISETP.NE.U32.AND P0, PT, RZ, UR4, PT ;  /* 0x00000004ff007c0c */ /* 0x000fc8000bf05070 */
[----:B------:R-:W-:-:S13]  /*1110*/  ISETP.NE.AND.EX P0, PT, RZ, UR5, PT, P0 ;  /* 0x00000005ff007c0c */ /* 0x000fda000bf05300 */
[----:B------:R-:W-:Y:S05]  /*1120*/  @!P0 BRA `(.L_x_14) ;  /* 0x00000000000c8947 */ /* 0x000fea0003800000 */
[----:B------:R-:W0:Y:S02]  /*1130*/  LDC.64 R8, c[0x0][0x588] ;  /* 0x00016200ff087b82 */ /* 0x000e240000000a00 */
[----:B0-----:R1:W5:Y:S01]  /*1140*/  LDG.E R8, desc[UR16][R8.64] ;  /* 0x0000001008087981 */ /* 0x001362000c1e1900 */
[----:B------:R-:W-:Y:S05]  /*1150*/  BRA `(.L_x_13) ;  /* 0x0000000000047947 */ /* 0x000fea0003800000 */
.L_x_14:
[----:B------:R-:W2:Y:S02]  /*1160*/  LDC R8, c[0x0][0x580] ;  /* 0x00016000ff087b82 */ /* 0x000ea40000000800 */
.L_x_13:
[----:B------:R-:W-:Y:S02]  /*1170*/  ULDC.64 UR4, c[0x0][0x5a0] ;  /* 0x0001680000047ab9 */ /* 0x000fe40000000a00 */
[----:B------:R-:W-:-:S04]  /*1180*/  ISETP.NE.U32.AND P0, PT, RZ, UR4, PT ;  /* 0x00000004ff007c0c */ /* 0x000fc8000bf05070 */
[----:B------:R-:W-:-:S13]  /*1190*/  ISETP.NE.AND.EX P0, PT, RZ, UR5, PT, P0 ;  /* 0x00000005ff007c0c */ /* 0x000fda000bf05300 */
[----:B------:R-:W-:Y:S05]  /*11a0*/  @!P0 BRA `(.L_x_15) ;  /* 0x00000000001c8947 */ /* 0x000fea0003800000 */
[----:B------:R-:W3:Y:S02]  /*11b0*/  LDC.64 R12, c[0x0][0x5a0] ;  /* 0x00016800ff0c7b82 */ /* 0x000ee40000000a00 */
[----:B---3--:R-:W3:Y:S02]  /*11c0*/  LDG.E.64 R12, desc[UR16][R12.64] ;  /* 0x000000100c0c7981 */ /* 0x008ee4000c1e1b00 */
[----:B---3--:R-:W-:-:S04]  /*11d0*/  ISETP.NE.U32.AND P0, PT, R12, RZ, PT ;  /* 0x000000ff0c00720c */ /* 0x008fc80003f05070 */
[----:B------:R-:W-:-:S13]  /*11e0*/  ISETP.NE.AND.EX P0, PT, R13, RZ, PT, P0 ;  /* 0x000000ff0d00720c */ /* 0x000fda0003f05300 */
[----:B------:R-:W-:Y:S05]  /*11f0*/  @!P0 BRA `(.L_x_15) ;  /* 0x0000000000088947 */ /* 0x000fea0003800000 */
[----:B01----:R0:W5:Y:S01]  /*1200*/  LD.E R9, desc[UR16][R12.64] ;  /* 0x000000100c097980 */ /* 0x003162000c101900 */
[----:B------:R-:W-:Y:S05]  /*1210*/  BRA `(.L_x_16) ;  /* 0x0000000000207947 */ /* 0x000fea0003800000 */
.L_x_15:
[----:B------:R-:W-:Y:S02]  /*1220*/  ULDC.64 UR4, c[0x0][0x590] ;  /* 0x0001640000047ab9 */ /* 0x000fe40000000a00 */
[----:B------:R-:W-:-:S04]  /*1230*/  ISETP.NE.U32.AND P0, PT, RZ, UR4, PT ;  /* 0x00000004ff007c0c */ /* 0x000fc8000bf05070 */
[----:B------:R-:W-:-:S13]  /*1240*/  ISETP.NE.AND.EX P0, PT, RZ, UR5, PT, P0 ;  /* 0x00000005ff007c0c */ /* 0x000fda000bf05300 */
[----:B------:R-:W-:Y:S05]  /*1250*/  @!P0 BRA `(.L_x_17) ;  /* 0x00000000000c8947 */ /* 0x000fea0003800000 */
[----:B------:R-:W0:Y:S02]  /*1260*/  LDC.64 R12, c[0x0][0x590] ;  /* 0x00016400ff0c7b82 */ /* 0x000e240000000a00 */
[----:B01----:R1:W5:Y:S01]  /*1270*/  LDG.E R9, desc[UR16][R12.64] ;  /* 0x000000100c097981 */ /* 0x003362000c1e1900 */
[----:B------:R-:W-:Y:S05]  /*1280*/  BRA `(.L_x_16) ;  /* 0x0000000000047947 */ /* 0x000fea0003800000 */
.L_x_17:
[----:B01----:R-:W3:Y:S02]  /*1290*/  LDC R9, c[0x0][0x584] ;  /* 0x00016100ff097b82 */ /* 0x003ee40000000800 */
.L_x_16:
[----:B------:R-:W-:-:S13]  /*12a0*/  LOP3.LUT P0, RZ, R14, 0xff, RZ, 0xc0, !PT ;  /* 0x000000ff0eff7812 */ /* 0x000fda000780c0ff */
[----:B------:R-:W-:Y:S05]  /*12b0*/  @!P0 EXIT ;  /* 0x000000000000894d */ /* 0x000fea0003800000 */
[----:B------:R-:W-:Y:S01]  /*12c0*/  ULDC UR4, c[0x0][0x28c] ;  /* 0x0000a30000047ab9 */ /* 0x000fe20000000800 */
[----:B------:R-:W-:Y:S01]  /*12d0*/  LOP3.LUT R142, R4, 0x1, RZ, 0xfc, !PT ;  /* 0x00000001048e7812 */ /* 0x000fe200078efcff */
[----:B------:R-:W-:-:S04]  /*12e0*/  UIADD3 UR4, UR4, 0x3f, URZ ;  /* 0x0000003f04047890 */ /* 0x000fc8000fffe03f */
[----:B------:R-:W-:-:S04]  /*12f0*/  USHF.R.S32.HI UR5, URZ, 0x1f, UR4 ;  /* 0x0000001f3f057899 */ /* 0x000fc80008011404 */
[----:B------:R-:W-:-:S03]  /*1300*/  ULEA.HI UR5, UR5, UR4, URZ, 0x6 ;  /* 0x0000000405057291 */ /* 0x000fc6000f8f303f */
[----:B------:R-:W-:Y:S01]  /*1310*/  UMOV UR4, URZ ;  /* 0x0000003f00047c82 */ /* 0x000fe20008000000 */
[----:B------:R-:W-:-:S03]  /*1320*/  USHF.R.S32.HI UR9, URZ, 0x6, UR5 ;  /* 0x000000063f097899 */ /* 0x000fc60008011405 */
[----:B------:R-:W-:-:S09]  /*1330*/  UMOV UR5, URZ ;  /* 0x0000003f00057c82 */ /* 0x000fd20008000000 */
.L_x_172:
[----:B01----:R-:W-:Y:S01]  /*1340*/  LOP3.LUT R12, R0, 0x80, RZ, 0xc0, !PT ;  /* 0x00000080000c7812 */ /* 0x003fe200078ec0ff */
[----:B------:R-:W0:Y:S01]  /*1350*/  S2UR UR13, SR_CgaCtaId ;  /* 0x00000000000d79c3 */ /* 0x000e220000008800 */
[----:B------:R-:W-:Y:S01]  /*1360*/  UMOV UR12, 0x400 ;  /* 0x00000400000c7882 */ /* 0x000fe20000000000 */
[----:B------:R-:W-:Y:S01]  /*1370*/  UMOV UR6, URZ ;  /* 0x0000003f00067c82 */ /* 0x000fe20008000000 */
[----:B------:R-:W-:Y:S01]  /*1380*/  SHF.R.U32.HI R12, RZ, 0x7, R12 ;  /* 0x00000007ff0c7819 */ /* 0x000fe2000001160c */
[----:B------:R-:W-:Y:S01]  /*1390*/  UMOV UR7, URZ ;  /* 0x0000003f00077c82 */ /* 0x000fe20008000000 */
[----:B------:R-:W-:Y:S01]  /*13a0*/  UMOV UR18, UR5 ;  /* 0x0000000500127c82 */ /* 0x000fe20008000000 */
[----:B------:R-:W-:Y:S02]  /*13b0*/  CS2R R16, SRZ ;  /* 0x0000000000107805 */ /* 0x000fe4000001ff00 */
[----:B------:R-:W-:Y:S01]  /*13c0*/  CS2R R14, SRZ ;  /* 0x00000000000e7805 */ /* 0x000fe2000001ff00 */
[----:B------:R-:W1:Y:S01]  /*13d0*/  LDC R13, c[0x0][0x28c] ;  /* 0x0000a300ff0d7b82 */ /* 0x000e620000000800 */
[----:B------:R-:W4:Y:S01]  /*13e0*/  SHFL.IDX PT, R12, R12, RZ, 0x1f ;  /* 0x00001fff0c0c7589 */ /* 0x000f2200000e0000 */
[----:B------:R-:W-:-:S02]  /*13f0*/  CS2R R18, SRZ ;  /* 0x0000000000127805 */ /* 0x000fc4000001ff00 */
[----:B------:R-:W-:Y:S02]  /*1400*/  CS2R R20, SRZ ;  /* 0x0000000000147805 */ /* 0x000fe4000001ff00 */
[----:B------:R-:W-:Y:S02]  /*1410*/  CS2R R22, SRZ ;  /* 0x0000000000167805 */ /* 0x000fe4000001ff00 */
[----:B------:R-:W-:Y:S02]  /*1420*/  CS2R R88, SRZ ;  /* 0x0000000000587805 */ /* 0x000fe4000001ff00 */
[----:B------:R-:W-:Y:S02]  /*1430*/  CS2R R90, SRZ ;  /* 0x00000000005a7805 */ /* 0x000fe4000001ff00 */
[----:B------:R-:W-:Y:S02]  /*1440*/  CS2R R94, SRZ ;  /* 0x00000000005e7805 */ /* 0x000fe4000001ff00 */
        /* <DEDUP_REMOVED lines=16> */
[----:B-1----:R-:W-:Y:S02]  /*1550*/  ISETP.GE.AND P0, PT, R13, 0x1, PT ;  /* 0x000000010d00780c */ /* 0x002fe40003f06270 */
[----:B------:R-:W-:Y:S02]  /*1560*/  CS2R R126, SRZ ;  /* 0x00000000007e7805 */ /* 0x000fe4000001ff00 */
[----:B----4-:R-:W-:-:S02]  /*1570*/  R2UR UR8, R12 ;  /* 0x000000000c0872ca */ /* 0x010fc400000e0000 */
[----:B------:R-:W-:Y:S02]  /*1580*/  CS2R R128, SRZ ;  /* 0x0000000000807805 */ /* 0x000fe4000001ff00 */
[----:B------:R-:W-:Y:S02]  /*1590*/  CS2R R130, SRZ ;  /* 0x0000000000827805 */ /* 0x000fe4000001ff00 */
[----:B------:R-:W-:Y:S02]  /*15a0*/  CS2R R132, SRZ ;  /* 0x0000000000847805 */ /* 0x000fe4000001ff00 */
[----:B------:R-:W-:Y:S02]  /*15b0*/  CS2R R134, SRZ ;  /* 0x0000000000867805 */ /* 0x000fe4000001ff00 */
[----:B------:R-:W-:Y:S02]  /*15c0*/  CS2R R136, SRZ ;  /* 0x0000000000887805 */ /* 0x000fe4000001ff00 */
[----:B------:R-:W-:Y:S01]  /*15d0*/  CS2R R138, SRZ ;  /* 0x00000000008a7805 */ /* 0x000fe2000001ff00 */
[----:B------:R-:W-:Y:S01]  /*15e0*/  IMAD.MOV.U32 R141, RZ, RZ, RZ ;  /* 0x000000ffff8d7224 */ /* 0x000fe200078e00ff */
[----:B------:R-:W-:Y:S01]  /*15f0*/  CS2R R24, SRZ ;  /* 0x0000000000187805 */ /* 0x000fe2000001ff00 */
[----:B------:R-:W-:Y:S01]  /*1600*/  IMAD.MOV.U32 R143, RZ, RZ, RZ ;  /* 0x000000ffff8f7224 */ /* 0x000fe200078e00ff */
[----:B---3--:R-:W-:Y:S01]  /*1610*/  CS2R R26, SRZ ;  /* 0x00000000001a7805 */ /* 0x008fe2000001ff00 */
[----:B------:R-:W-:Y:S01]  /*1620*/  IMAD.U32 R144, RZ, RZ, UR4 ;  /* 0x00000004ff907e24 */ /* 0x000fe2000f8e00ff */
[----:B------:R-:W-:Y:S01]  /*1630*/  CS2R R28, SRZ ;  /* 0x00000000001c7805 */ /* 0x000fe2000001ff00 */
[----:B------:R-:W-:Y:S01]  /*1640*/  ULEA.HI UR10, UR8, UR8, URZ, 0x1 ;  /* 0x00000008080a7291 */ /* 0x000fe2000f8f083f */
[----:B------:R-:W-:-:S02]  /*1650*/  CS2R R30, SRZ ;  /* 0x00000000001e7805 */ /* 0x000fc4000001ff00 */
[----:B------:R-:W-:Y:S02]  /*1660*/  CS2R R32, SRZ ;  /* 0x0000000000207805 */ /* 0x000fe4000001ff00 */
[----:B------:R-:W-:Y:S01]  /*1670*/  CS2R R34, SRZ ;  /* 0x0000000000227805 */ /* 0x000fe2000001ff00 */
[----:B------:R-:W-:Y:S01]  /*1680*/  ULOP3.LUT UR11, UR10, 0xffffe, URZ, 0xc0, !UPT ;  /* 0x000ffffe0a0b7892 */ /* 0x000fe2000f8ec03f */
[----:B------:R-:W-:Y:S01]  /*1690*/  CS2R R36, SRZ ;  /* 0x0000000000247805 */ /* 0x000fe2000001ff00 */
[----:B0-----:R-:W-:Y:S01]  /*16a0*/  ULEA UR10, UR13, UR12, 0x18 ;  /* 0x0000000c0d0a7291 */ /* 0x001fe2000f8ec03f */
[----:B------:R-:W-:Y:S01]  /*16b0*/  CS2R R38, SRZ ;  /* 0x0000000000267805 */ /* 0x000fe2000001ff00 */
[----:B------:R-:W-:Y:S01]  /*16c0*/  UIADD3 UR11, UR8, -UR11, URZ ;  /* 0x8000000b080b7290 */ /* 0x000fe2000fffe03f */
[----:B------:R-:W-:Y:S02]  /*16d0*/  CS2R R40, SRZ ;  /* 0x0000000000287805 */ /* 0x000fe4000001ff00 */
[----:B------:R-:W-:Y:S01]  /*16e0*/  CS2R R42, SRZ ;  /* 0x00000000002a7805 */ /* 0x000fe2000001ff00 */
[----:B------:R-:W-:Y:S01]  /*16f0*/  UMOV UR8, URZ ;  /* 0x0000003f00087c82 */ /* 0x000fe20008000000 */
[----:B------:R-:W-:Y:S01]  /*1700*/  ULEA UR11, UR11, UR10, 0xc ;  /* 0x0000000a0b0b7291 */ /* 0x000fe2000f8e603f */
[----:B------:R-:W-:-:S02]  /*1710*/  CS2R R44, SRZ ;  /* 0x00000000002c7805 */ /* 0x000fc4000001ff00 */
[----:B------:R-:W-:Y:S02]  /*1720*/  CS2R R46, SRZ ;  /* 0x00000000002e7805 */ /* 0x000fe4000001ff00 */
[----:B------:R-:W-:Y:S01]  /*1730*/  CS2R R48, SRZ ;  /* 0x0000000000307805 */ /* 0x000fe2000001ff00 */
[----:B------:R-:W-:Y:S01]  /*1740*/  UIADD3 UR11, UR11, 0x200, URZ ;  /* 0x000002000b0b7890 */ /* 0x000fe2000fffe03f */
[----:B------:R-:W-:Y:S02]  /*1750*/  CS2R R50, SRZ ;  /* 0x0000000000327805 */ /* 0x000fe4000001ff00 */
[----:B------:R-:W-:Y:S02]  /*1760*/  CS2R R52, SRZ ;  /* 0x0000000000347805 */ /* 0x000fe4000001ff00 */
[----:B------:R-:W-:Y:S01]  /*1770*/  CS2R R54, SRZ ;  /* 0x0000000000367805 */ /* 0x000fe2000001ff00 */
[----:B------:R-:W-:Y:S01]  /*1780*/  USHF.R.U32.HI UR11, URZ, 0x4, UR11 ;  /* 0x000000043f0b7899 */ /* 0x000fe2000801160b */
[----:B------:R-:W-:-:S02]  /*1790*/  CS2R R56, SRZ ;  /* 0x0000000000387805 */ /* 0x000fc4000001ff00 */
[----:B------:R-:W-:Y:S02]  /*17a0*/  CS2R R58, SRZ ;  /* 0x00000000003a7805 */ /* 0x000fe4000001ff00 */
[----:B------:R-:W-:Y:S01]  /*17b0*/  CS2R R60, SRZ ;  /* 0x00000000003c7805 */ /* 0x000fe2000001ff00 */
[----:B------:R-:W-:Y:S01]  /*17c0*/  ULOP3.LUT UR11, UR11, 0x3fff, URZ, 0xc0, !UPT ;  /* 0x00003fff0b0b7892 */ /* 0x000fe2000f8ec03f */
        /* <DEDUP_REMOVED lines=12> */
[----:B------:R-:W-:Y:S01]  /*1890*/  CS2R R86, SRZ ;  /* 0x0000000000567805 */ /* 0x000fe2000001ff00 */
[----:B------:R-:W-:Y:S06]  /*18a0*/  @!P0 BRA `(.L_x_18) ;  /* 0x0000000800308947 */ /* 0x000fec0003800000 */
[----:B------:R-:W-:-:S13]  /*18b0*/  ISETP.NE.AND P1, PT, R142, 0x3, PT ;  /* 0x000000038e00780c */ /* 0x000fda0003f25270 */
[----:B------:R-:W-:Y:S05]  /*18c0*/  @!P1 BRA `(.L_x_19) ;  /* 0x0000000000049947 */ /* 0x000fea0003800000 */
[----:B------:R-:W-:Y:S01]  /*18d0*/  BPT.TRAP 0x1 ;  /* 0x000000040000795c */ /* 0x000fe20000300000 */
.L_x_19:
[----:B------:R-:W-:Y:S01]  /*18e0*/  ULEA UR6, UR5, UR10, 0x3 ;  /* 0x0000000a05067291 */ /* 0x000fe2000f8e183f */
[----:B------:R-:W-:-:S05]  /*18f0*/  IMAD.U32 R12, RZ, RZ, UR4 ;  /* 0x00000004ff0c7e24 */ /* 0x000fca000f8e00ff */
[----:B------:R-:W-:-:S04]  /*1900*/  SHF.L.U32 R12, R12, 0x1f, RZ ;  /* 0x0000001f0c0c7819 */ /* 0x000fc800000006ff */
[----:B------:R0:W1:Y:S01]  /*1910*/  SYNCS.PHASECHK.TRANS64.TRYWAIT P0, [UR6], R12 ;  /* 0x0000000cff0075a7 */ /* 0x0000620008000146 */
[----:B------:R-:W-:Y:S05]  /*1920*/  @!P1 BRA `(.L_x_20) ;  /* 0x0000000000049947 */ /* 0x000fea0003800000 */
[----:B------:R-:W-:Y:S01]  /*1930*/  BPT.TRAP 0x1 ;  /* 0x000000040000795c */ /* 0x000fe20000300000 */
.L_x_20:
[----:B-1----:R-:W-:Y:S05]  /*1940*/  @P0 BRA `(.L_x_21) ;  /* 0x0000000000080947 */ /* 0x002fea0003800000 */
[----:B------:R-:W1:Y:S02]  /*1950*/  SYNCS.PHASECHK.TRANS64.TRYWAIT P0, [UR6], R12 ;  /* 0x0000000cff0075a7 */ /* 0x000e640008000146 */
[----:B-1----:R-:W-:Y:S05]  /*1960*/  @!P0 BRA `(.L_x_22) ;  /* 0x00000080009c8947 */ /* 0x002fea0003800000 */
.L_x_21:
[----:B------:R-:W-:Y:S01]  /*1970*/  UIADD3 UR6, UR10, 0x1c200, URZ ;  /* 0x0001c2000a067890 */ /* 0x000fe2000fffe03f */
[----:B------:R-:W-:Y:S01]  /*1980*/  WARPGROUP.ARRIVE ;  /* 0x00000000000079c5 */ /* 0x000fe20000000000 */
[----:B------:R-:W-:Y:S01]  /*1990*/  ULOP3.LUT UR12, UR11, 0x10000, URZ, 0xfc, !UPT ;  /* 0x000100000b0c7892 */ /* 0x000fe2000f8efc3f */
[----:B------:R-:W-:Y:S01]  /*19a0*/  CS2R R16, SRZ ;  /* 0x0000000000107805 */ /* 0x000fe2000001ff00 */
[----:B------:R-:W-:Y:S01]  /*19b0*/  USHF.R.U32.HI UR6, URZ, 0x4, UR6 ;  /* 0x000000043f067899 */ /* 0x000fe20008011606 */
[----:B------:R-:W-:Y:S01]  /*19c0*/  CS2R R14, SRZ ;  /* 0x00000000000e7805 */ /* 0x000fe2000001ff00 */
[----:B------:R-:W-:Y:S01]  /*19d0*/  ULEA UR12, UR5, UR12, 0x9 ;  /* 0x0000000c050c7291 */ /* 0x000fe2000f8e483f */
[----:B------:R-:W-:Y:S01]  /*19e0*/  CS2R R18, SRZ ;  /* 0x0000000000127805 */ /* 0x000fe2000001ff00 */
[----:B------:R-:W-:Y:S01]  /*19f0*/  ULOP3.LUT UR6, UR6, 0x3fff, URZ, 0xc0, !UPT ;  /* 0x00003fff06067892 */ /* 0x000fe2000f8ec03f */
[----:B------:R-:W-:Y:S01]  /*1a00*/  CS2R R20, SRZ ;  /* 0x0000000000147805 */ /* 0x000fe2000001ff00 */
[----:B------:R-:W-:Y:S01]  /*1a10*/  UMOV UR13, 0x80000020 ;  /* 0x80000020000d7882 */ /* 0x000fe20000000000 */
[----:B------:R-:W-:Y:S01]  /*1a20*/  UMOV UR15, 0x80000020 ;  /* 0x80000020000f7882 */ /* 0x000fe20000000000 */
[----:B------:R-:W-:Y:S01]  /*1a30*/  ULOP3.LUT UR6, UR6, 0x10000, URZ, 0xfc, !UPT ;  /* 0x0001000006067892 */ /* 0x000fe2000f8efc3f */
[----:B------:R-:W-:Y:S01]  /*1a40*/  CS2R R22, SRZ ;  /* 0x0000000000167805 */ /* 0x000fe2000001ff00 */
[----:B------:R-:W-:Y:S01]  /*1a50*/  ULDC UR7, c[0x0][0x50c] ;  /* 0x0001430000077ab9 */ /* 0x000fe20000000800 */
[----:B------:R-:W-:Y:S01]  /*1a60*/  CS2R R88, SRZ ;  /* 0x0000000000587805 */ /* 0x000fe2000001ff00 */
[----:B------:R-:W-:Y:S01]  /*1a70*/  ULEA UR14, UR5, UR6, 0x9 ;  /* 0x00000006050e7291 */ /* 0x000fe2000f8e483f */
[----:B------:R-:W-:Y:S01]  /*1a80*/  CS2R R90, SRZ ;  /* 0x00000000005a7805 */ /* 0x000fe2000001ff00 */
[----:B------:R-:W-:Y:S01]  /*1a90*/  UISETP.NE.AND UP0, UPT, UR7, 0x2, UPT ;  /* 0x000000020700788c */ /* 0x000fe2000bf05270 */
[----:B------:R-:W-:Y:S01]  /*1aa0*/  CS2R R94, SRZ ;  /* 0x00000000005e7805 */ /* 0x000fe2000001ff00 */
[----:B------:R-:W-:Y:S01]  /*1ab0*/  UMOV UR6, 0x2 ;  /* 0x0000000200067882 */ /* 0x000fe20000000000 */
[----:B------:R-:W-:Y:S01]  /*1ac0*/  CS2R R92, SRZ ;  /* 0x00000000005c7805 */ /* 0x000fe2000001ff00 */
[----:B------:R-:W-:Y:S01]  /*1ad0*/  USEL UR7, URZ, 0x1, UP0 ;  /* 0x000000013f077887 */ /* 0x000fe20008000000 */
[----:B------:R-:W-:-:S02]  /*1ae0*/  CS2R R96, SRZ ;  /* 0x0000000000607805 */ /* 0x000fc4000001ff00 */
[----:B------:R-:W-:Y:S01]  /*1af0*/  CS2R R98, SRZ ;  /* 0x0000000000627805 */ /* 0x000fe2000001ff00 */
[----:B------:R-:W-:Y:S01]  /*1b00*/  QGMMA.64x128x32.F32.E5M2.E5M2 R24, gdesc[UR12], RZ, !UPT ;  /* 0x01e000000c1879f3 */ /* 0x000fe2000c7038ff */
[----:B------:R-:W-:Y:S01]  /*1b10*/  UIADD3 UR12, UR12, 0x2, URZ ;  /* 0x000000020c0c7890 */ /* 0x000fe2000fffe03f */
[----:B------:R-:W-:Y:S02]  /*1b20*/  CS2R R100, SRZ ;  /* 0x0000000000647805 */ /* 0x000fe4000001ff00 */
[----:B------:R-:W-:Y:S01]  /*1b30*/  ISETP.NE.AND P0, PT, RZ, UR7, PT ;  /* 0x00000007ff007c0c */ /* 0x000fe2000bf05270 */
[----:B------:R-:W-:Y:S01]  /*1b40*/  UIADD3 UR14, UR14, 0x2, URZ ;  /* 0x000000020e0e7890 */ /* 0x000fe2000fffe03f */
[----:B------:R-:W-:Y:S01]  /*1b50*/  CS2R R102, SRZ ;  /* 0x0000000000667805 */ /* 0x000fe2000001ff00 */
[----:B------:R-:W-:Y:S01]  /*1b60*/  UMOV UR13, 0x80000020 ;  /* 0x80000020000d7882 */ /* 0x000fe20000000000 */
[----:B------:R-:W-:Y:S01]  /*1b70*/  UMOV UR15, 0x80000020 ;  /* 0x80000020000f7882 */ /* 0x000fe20000000000 */
        /* <DEDUP_REMOVED lines=17> */
[----:B------:R-:W-:Y:S01]  /*1c90*/  CS2R R138, SRZ ;  /* 0x00000000008a7805 */ /* 0x000fe2000001ff00 */
[----:B------:R-:W-:Y:S02]  /*1ca0*/  IMAD.MOV.U32 R141, RZ, RZ, RZ ;  /* 0x000000ffff8d7224 */ /* 0x000fe400078e00ff */
[----:B------:R-:W-:Y:S01]  /*1cb0*/  IMAD.MOV.U32 R143, RZ, RZ, RZ ;  /* 0x000000ffff8f7224 */ /* 0x000fe200078e00ff */
[----:B------:R-:W-:Y:S01]  /*1cc0*/  QGMMA.64x128x32.F32.E5M2.E5M2 R24, gdesc[UR12], R24, gsb0 ;  /* 0x01e000000c1879f3 */ /* 0x000fe20008003818 */
[----:B------:R-:W-:Y:S05]  /*1cd0*/  @!P0 BRA `(.L_x_23) ;  /* 0x0000000400088947 */ /* 0x000fea0003800000 */
[----:B------:R-:W-:Y:S02]  /*1ce0*/  WARPGROUP.DEPBAR.LE gsb0, 0x0 ;  /* 0x00008000000079c5 */ /* 0x000fe40000010000 */
[----:B------:R-:W-:-:S01]  /*1cf0*/  FADD R143, RZ, R24 ;  /* 0x00000018ff8f7221 */ /* 0x000fc20000000000 */
[----:B------:R-:W-:Y:S01]  /*1d00*/  FADD R138, RZ, R25 ;  /* 0x00000019ff8a7221 */ /* 0x000fe20000000000 */
        /* <DEDUP_REMOVED lines=62> */
[----:B------:R-:W-:-:S06]  /*20f0*/  UMOV UR6, URZ ;  /* 0x0000003f00067c82 */ /* 0x000fcc0008000000 */
.L_x_23:
[----:B------:R-:W-:-:S04]  /*2100*/  UIADD3 UR18, UR5, 0x1, URZ ;  /* 0x0000000105127890 */ /* 0x000fc8000fffe03f */
[----:B------:R-:W-:-:S04]  /*2110*/  UISETP.NE.AND UP0, UPT, UR18, 0xe, UPT ;  /* 0x0000000e1200788c */ /* 0x000fc8000bf05270 */
[----:B------:R-:W-:Y:S02]  /*2120*/  USEL UR8, URZ, 0x1, UP0 ;  /* 0x000000013f087887 */ /* 0x000fe40008000000 */
[----:B------:R-:W-:Y:S02]  /*2130*/  USEL UR18, UR18, URZ, UP0 ;  /* 0x0000003f12127287 */ /* 0x000fe40008000000 */
[----:B------:R-:W-:-:S06]  /*2140*/  ULOP3.LUT UR8, UR4, UR8, URZ, 0x3c, !UPT ;  /* 0x0000000804087292 */ /* 0x000fcc000f8e3c3f */
[----:B------:R-:W-:Y:S01]  /*2150*/  IMAD.U32 R144, RZ, RZ, UR8 ;  /* 0x00000008ff907e24 */ /* 0x000fe2000f8e00ff */
[----:B------:R-:W-:-:S06]  /*2160*/  UMOV UR8, 0x1 ;  /* 0x0000000100087882 */ /* 0x000fcc0000000000 */
.L_x_18:
[----:B------:R-:W-:-:S04]  /*2170*/  UISETP.LT.AND UP0, UPT, UR9, 0x1, UPT ;  /* 0x000000010900788c */ /* 0x000fc8000bf01270 */
[----:B------:R-:W-:-:S04]  /*2180*/  USEL UR12, UR9, 0x1, UP0 ;  /* 0x00000001090c7887 */ /* 0x000fc80008000000 */
[----:B------:R-:W-:-:S04]  /*2190*/  UIADD3 UR12, UR9, -UR12, URZ ;  /* 0x8000000c090c7290 */ /* 0x000fc8000fffe03f */
[----:B------:R-:W-:-:S06]  /*21a0*/  UISETP.GE.AND UP0, UPT, UR12, 0x1, UPT ;  /* 0x000000010c00788c */ /* 0x000fcc000bf06270 */
[----:B------:R-:W-:-:S13]  /*21b0*/  PLOP3.LUT P0, PT, PT, PT, UP0, 0x80, 0x0 ;  /* 0x000000000000781c */ /* 0x000fda0003f0f008 */
[----:B------:R-:W-:Y:S05]  /*21c0*/  @!P0 BRA `(.L_x_24) ;  /* 0x0000000800088947 */ /* 0x000fea0003800000 */
[----:B01----:R-:W-:Y:S01]  /*21d0*/  IMAD.U32 R12, RZ, RZ, UR12 ;  /* 0x0000000cff0c7e24 */ /* 0x003fe2000f8e00ff */
[----:B------:R-:W-:Y:S01]  /*21e0*/  ULDC UR19, c[0x0][0x50c] ;  /* 0x0001430000137ab9 */ /* 0x000fe20000000800 */
[----:B------:R-:W-:-:S07]  /*21f0*/  IMAD.U32 R13, RZ, RZ, UR5 ;  /* 0x00000005ff0d7e24 */ /* 0x000fce000f8e00ff */
.L_x_32:
[----:B------:R-:W-:-:S13]  /*2200*/  ISETP.NE.AND P1, PT, R142, 0x3, PT ;  /* 0x000000038e00780c */ /* 0x000fda0003f25270 */
[----:B------:R-:W-:Y:S05]  /*2210*/  @!P1 BRA `(.L_x_25) ;  /* 0x0000000000049947 */ /* 0x000fea0003800000 */
[----:B------:R-:W-:Y:S01]  /*2220*/  BPT.TRAP 0x1 ;  /* 0x000000040000795c */ /* 0x000fe20000300000 */
.L_x_25:
[----:B------:R-:W0:Y:S01]  /*2230*/  S2UR UR12, SR_CgaCtaId ;  /* 0x00000000000c79c3 */ /* 0x000e220000008800 */
[----:B------:R-:W-:Y:S01]  /*2240*/  UMOV UR10, 0x400 ;  /* 0x00000400000a7882 */ /* 0x000fe20000000000 */
[----:B------:R-:W-:Y:S01]  /*2250*/  SHF.L.U32 R140, R144, 0x1f, RZ ;  /* 0x0000001f908c7819 */ /* 0x000fe200000006ff */
[----:B0-----:R-:W-:-:S04]  /*2260*/  ULEA UR10, UR12, UR10, 0x18 ;  /* 0x0000000a0c0a7291 */ /* 0x001fc8000f8ec03f */
[----:B------:R-:W-:-:S09]  /*2270*/  ULEA UR12, UR18, UR10, 0x3 ;  /* 0x0000000a120c7291 */ /* 0x000fd2000f8e183f */
[----:B------:R0:W1:Y:S01]  /*2280*/  SYNCS.PHASECHK.TRANS64.TRYWAIT P0, [UR12], R140 ;  /* 0x0000008cff0075a7 */ /* 0x000062000800014c */
[----:B------:R-:W-:Y:S05]  /*2290*/  @!P1 BRA `(.L_x_26) ;  /* 0x0000000000049947 */ /* 0x000fea0003800000 */
[----:B------:R-:W-:Y:S01]  /*22a0*/  BPT.TRAP 0x1 ;  /* 0x000000040000795c */ /* 0x000fe20000300000 */
.L_x_26:
[----:B-1----:R-:W-:Y:S05]  /*22b0*/  @P0 BRA `(.L_x_27) ;  /* 0x0000000000080947 */ /* 0x002fea0003800000 */
[----:B------:R-:W1:Y:S02]  /*22c0*/  SYNCS.PHASECHK.TRANS64.TRYWAIT P0, [UR12], R140 ;  /* 0x0000008cff0075a7 */ /* 0x000e64000800014c */
[----:B-1----:R-:W-:Y:S05]  /*22d0*/  @!P0 BRA `(.L_x_28) ;  /* 0x0000007800588947 */ /* 0x002fea0003800000 */
.L_x_27:
[----:B------:R-:W-:Y:S01]  /*22e0*/  UIADD3 UR12, UR10, 0x1c200, URZ ;  /* 0x0001c2000a0c7890 */ /* 0x000fe2000fffe03f */
[----:B------:R-:W-:Y:S01]  /*22f0*/  WARPGROUP.ARRIVE ;  /* 0x00000000000079c5 */ /* 0x000fe20000000000 */
[----:B------:R-:W-:Y:S02]  /*2300*/  UISETP.NE.AND UP0, UPT, UR7, URZ, UPT ;  /* 0x0000003f0700728c */ /* 0x000fe4000bf05270 */
[----:B------:R-:W-:Y:S02]  /*2310*/  USHF.R.U32.HI UR12, URZ, 0x4, UR12 ;  /* 0x000000043f0c7899 */ /* 0x000fe4000801160c */
[----:B------:R-:W-:Y:S02]  /*2320*/  USEL UR8, UR8, URZ, !UP0 ;  /* 0x0000003f08087287 */ /* 0x000fe4000c000000 */
[----:B------:R-:W-:Y:S02]  /*2330*/  ULOP3.LUT UR7, UR12, 0x3fff, URZ, 0xc0, !UPT ;  /* 0x00003fff0c077892 */ /* 0x000fe4000f8ec03f */
[----:B------:R-:W-:-:S02]  /*2340*/  ULOP3.LUT UR12, UR11, 0x10000, URZ, 0xfc, !UPT ;  /* 0x000100000b0c7892 */ /* 0x000fc4000f8efc3f */
[----:B------:R-:W-:Y:S02]  /*2350*/  ULOP3.LUT UR7, UR7, 0x10000, URZ, 0xfc, !UPT ;  /* 0x0001000007077892 */ /* 0x000fe4000f8efc3f */
[----:B------:R-:W-:Y:S02]  /*2360*/  UISETP.NE.U32.AND UP0, UPT, UR8, URZ, UPT ;  /* 0x0000003f0800728c */ /* 0x000fe4000bf05070 */
[----:B------:R-:W-:Y:S02]  /*2370*/  ULEA UR12, UR18, UR12, 0x9 ;  /* 0x0000000c120c7291 */ /* 0x000fe4000f8e483f */
[----:B------:R-:W-:Y:S01]  /*2380*/  ULEA UR14, UR18, UR7, 0x9 ;  /* 0x00000007120e7291 */ /* 0x000fe2000f8e483f */
[----:B------:R-:W-:Y:S01]  /*2390*/  UMOV UR13, 0x80000020 ;  /* 0x80000020000d7882 */ /* 0x000fe20000000000 */
[----:B------:R-:W-:Y:S01]  /*23a0*/  UMOV UR15, 0x80000020 ;  /* 0x80000020000f7882 */ /* 0x000fe20000000000 */
[----:B------:R-:W-:-:S06]  /*23b0*/  UIADD3 UR6, UR6, 0x2, URZ ;  /* 0x0000000206067890 */ /* 0x000fcc000fffe03f */
[----:B------:R-:W-:Y:S01]  /*23c0*/  QGMMA.64x128x32.F32.E5M2.E5M2 R24, gdesc[UR12], R24, UP0 ;  /* 0x01e000000c1879f3 */ /* 0x000fe2000bf03818 */
[----:B------:R-:W-:Y:S02]  /*23d0*/  UIADD3 UR12, UR12, 0x2, URZ ;  /* 0x000000020c0c7890 */ /* 0x000fe4000fffe03f */
[----:B------:R-:W-:Y:S01]  /*23e0*/  UIADD3 UR14, UR14, 0x2, URZ ;  /* 0x000000020e0e7890 */ /* 0x000fe2000fffe03f */
[----:B------:R-:W-:Y:S01]  /*23f0*/  UMOV UR13, 0x80000020 ;  /* 0x80000020000d7882 */ /* 0x000fe20000000000 */
[----:B------:R-:W-:Y:S01]  /*2400*/  UMOV UR15, 0x80000020 ;  /* 0x80000020000f7882 */ /* 0x000fe20000000000 */
[----:B------:R-:W-:-:S04]  /*2410*/  UISETP.NE.AND UP0, UPT, UR6, UR19, UPT ;  /* 0x000000130600728c */ /* 0x000fc8000bf05270 */
[----:B------:R-:W-:-:S06]  /*2420*/  USEL UR7, URZ, 0x1, UP0 ;  /* 0x000000013f077887 */ /* 0x000fcc0008000000 */
[----:B------:R-:W-:Y:S01]  /*2430*/  ISETP.NE.AND P0, PT, RZ, UR7, PT ;  /* 0x00000007ff007c0c */ /* 0x000fe2000bf05270 */
[----:B------:R-:W-:Y:S03]  /*2440*/  QGMMA.64x128x32.F32.E5M2.E5M2 R24, gdesc[UR12], R24, gsb0 ;  /* 0x01e000000c1879f3 */ /* 0x000fe60008003818 */
[----:B------:R-:W-:-:S09]  /*2450*/  WARPGROUP.DEPBAR.LE gsb0, 0x1 ;  /* 0x00008000000079c5 */ /* 0x000fd20000010100 */
[----:B------:R-:W-:Y:S05]  /*2460*/  @!P0 BRA `(.L_x_29) ;  /* 0x0000000400088947 */ /* 0x000fea0003800000 */
[----:B------:R-:W-:Y:S02]  /*2470*/  WARPGROUP.DEPBAR.LE gsb0, 0x0 ;  /* 0x00008000000079c5 */ /* 0x000fe40000010000 */
[----:B------:R-:W-:-:S01]  /*2480*/  FADD R143, R24, R143 ;  /* 0x0000008f188f7221 */ /* 0x000fc20000000000 */
[----:B------:R-:W-:Y:S01]  /*2490*/  FADD R138, R25, R138 ;  /* 0x0000008a198a7221 */ /* 0x000fe20000000000 */
        /* <DEDUP_REMOVED lines=62> */
[----:B------:R-:W-:-:S06]  /*2880*/  UMOV UR6, URZ ;  /* 0x0000003f00067c82 */ /* 0x000fcc0008000000 */
.L_x_29:
[----:B------:R-:W-:Y:S05]  /*2890*/  @!P1 BRA `(.L_x_30) ;  /* 0x0000000000049947 */ /* 0x000fea0003800000 */
[----:B------:R-:W-:Y:S01]  /*28a0*/  BPT.TRAP 0x1 ;  /* 0x000000040000795c */ /* 0x000fe20000300000 */
.L_x_30:
[----:B------:R-:W-:-:S13]  /*28b0*/  ISETP.NE.AND P0, PT, R6, RZ, PT ;  /* 0x000000ff0600720c */ /* 0x000fda0003f05270 */
[----:B01----:R-:W-:-:S05]  /*28c0*/  @P0 LEA R140, R13, UR10, 0x3 ;  /* 0x0000000a0d8c0c11 */ /* 0x003fca000f8e18ff */
[----:B------:R-:W-:-:S05]  /*28d0*/  @P0 VIADD R140, R140, 0x70 ;  /* 0x000000708c8c0836 */ /* 0x000fca0000000000 */
[----:B------:R-:W-:-:S04]  /*28e0*/  @P0 PRMT R140, R5, 0x654, R140 ;  /* 0x00000654058c0816 */ /* 0x000fc8000000008c */
[----:B------:R0:W-:Y:S01]  /*28f0*/  @P0 SYNCS.ARRIVE.TRANS64.RED.A1T0 RZ, [R140+URZ], RZ ;  /* 0x000000ff8cff09a7 */ /* 0x0001e2000810043f */
[----:B------:R-:W-:-:S13]  /*2900*/  ISETP.GT.U32.AND P0, PT, R4, 0x1, PT ;  /* 0x000000010400780c */ /* 0x000fda0003f04070 */
[----:B0-----:R-:W-:Y:S05]  /*2910*/  @P0 BRA `(.L_x_31) ;  /* 0x0000000000040947 */ /* 0x001fea0003800000 */
[----:B------:R-:W-:Y:S01]  /*2920*/  BPT.TRAP 0x1 ;  /* 0x000000040000795c */ /* 0x000fe20000300000 */
.L_x_31:
[----:B------:R-:W-:Y:S01]  /*2930*/  UIADD3 UR18, UR18, 0x1, URZ ;  /* 0x0000000112127890 */ /* 0x000fe2000fffe03f */
[C---:B------:R-:W-:Y:S01]  /*2940*/  ISETP.GT.AND P1, PT, R12.reuse, 0x1, PT ;  /* 0x000000010c00780c */ /* 0x040fe20003f24270 */
[----:B------:R-:W-:Y:S02]  /*2950*/  VIADD R13, R13, 0x1 ;  /* 0x000000010d0d7836 */ /* 0x000fe40000000000 */
[----:B------:R-:W-:Y:S01]  /*2960*/  UISETP.NE.AND UP0, UPT, UR18, 0xe, UPT ;  /* 0x0000000e1200788c */ /* 0x000fe2000bf05270 */
[----:B------:R-:W-:Y:S02]  /*2970*/  VIADD R12, R12, 0xffffffff ;  /* 0xffffffff0c0c7836 */ /* 0x000fe40000000000 */
[C---:B------:R-:W-:Y:S01]  /*2980*/  ISETP.NE.AND P0, PT, R13.reuse, 0xe, PT ;  /* 0x0000000e0d00780c */ /* 0x040fe20003f05270 */
[----:B------:R-:W-:Y:S02]  /*2990*/  USEL UR8, URZ, 0x1, UP0 ;  /* 0x000000013f087887 */ /* 0x000fe40008000000 */
[----:B------:R-:W-:Y:S01]  /*29a0*/  USEL UR18, UR18, URZ, UP0 ;  /* 0x0000003f12127287 */ /* 0x000fe20008000000 */
[----:B------:R-:W-:-:S03]  /*29b0*/  SEL R13, R13, RZ, P0 ;  /* 0x000000ff0d0d7207 */ /* 0x000fc60000000000 */
[----:B------:R-:W-:Y:S01]  /*29c0*/  LOP3.LUT R144, R144, UR8, RZ, 0x3c, !PT ;  /* 0x0000000890907c12 */ /* 0x000fe2000f8e3cff */
[----:B------:R-:W-:Y:S01]  /*29d0*/  UMOV UR8, 0x1 ;  /* 0x0000000100087882 */ /* 0x000fe20000000000 */
[----:B------:R-:W-:Y:S06]  /*29e0*/  @P1 BRA `(.L_x_32) ;  /* 0xfffffff800041947 */ /* 0x000fec000383ffff */
.L_x_24:
[----:B------:R-:W-:Y:S01]  /*29f0*/  UISETP.NE.AND UP0, UPT, UR6, URZ, UPT ;  /* 0x0000003f0600728c */ /* 0x000fe2000bf05270 */
[----:B01----:R-:W0:Y:S03]  /*2a00*/  LDC R12, c[0x0][0x28c] ;  /* 0x0000a300ff0c7b82 */ /* 0x003e260000000800 */
[----:B------:R-:W-:-:S06]  /*2a10*/  USEL UR6, URZ, 0x1, !UP0 ;  /* 0x000000013f067887 */ /* 0x000fcc000c000000 */
[----:B------:R-:W-:Y:S02]  /*2a20*/  ISETP.NE.AND P0, PT, RZ, UR6, PT ;  /* 0x00000006ff007c0c */ /* 0x000fe4000bf05270 */
[----:B0-----:R-:W-:-:S11]  /*2a30*/  ISETP.GE.AND P1, PT, R12, 0x1, PT ;  /* 0x000000010c00780c */ /* 0x001fd60003f26270 */
[----:B------:R-:W-:Y:S05]  /*2a40*/  @!P0 BRA `(.L_x_33) ;  /* 0x0000000400048947 */ /* 0x000fea0003800000 */
[----:B------:R-:W-:Y:S02]  /*2a50*/  WARPGROUP.DEPBAR.LE gsb0, 0x0 ;  /* 0x00008000000079c5 */ /* 0x000fe40000010000 */
[----:B------:R-:W-:Y:S01]  /*2a60*/  FADD R143, R24, R143 ;  /* 0x0000008f188f7221 */ /* 0x000fe20000000000 */
        /* <DEDUP_REMOVED lines=62> */
[----:B------:R-:W-:-:S07]  /*2e50*/  FADD R16, R16, R87 ;  /* 0x0000005710107221 */ /* 0x000fce0000000000 */
.L_x_33:
[----:B------:R-:W-:Y:S02]  /*2e60*/  WARPGROUP.DEPBAR.LE gsb0, 0x0 ;  /* 0x00008000000079c5 */ /* 0x000fe40000010000 */
[----:B------:R-:W-:Y:S05]  /*2e70*/  @!P1 BRA `(.L_x_34) ;  /* 0x0000000000589947 */ /* 0x000fea0003800000 */
[----:B------:R-:W-:-:S13]  /*2e80*/  ISETP.NE.AND P0, PT, R142, 0x3, PT ;  /* 0x000000038e00780c */ /* 0x000fda0003f05270 */
[----:B------:R-:W-:Y:S05]  /*2e90*/  @!P0 BRA `(.L_x_35) ;  /* 0x0000000000048947 */ /* 0x000fea0003800000 */
[----:B------:R-:W-:Y:S01]  /*2ea0*/  BPT.TRAP 0x1 ;  /* 0x000000040000795c */ /* 0x000fe20000300000 */
.L_x_35:
[----:B------:R-:W-:Y:S01]  /*2eb0*/  ISETP.NE.AND P0, PT, R6, RZ, PT ;  /* 0x000000ff0600720c */ /* 0x000fe20003f05270 */
[----:B------:R-:W-:Y:S01]  /*2ec0*/  BSSY B0, `(.L_x_36) ;  /* 0x000000f000007945 */ /* 0x000fe20003800000 */
[----:B------:R-:W-:-:S11]  /*2ed0*/  ISETP.GT.U32.AND P1, PT, R4, 0x1, PT ;  /* 0x000000010400780c */ /* 0x000fd60003f24070 */
[----:B------:R-:W-:Y:S05]  /*2ee0*/  @!P0 BRA `(.L_x_37) ;  /* 0x0000000000308947 */ /* 0x000fea0003800000 */
[----:B------:R-:W-:-:S04]  /*2ef0*/  UISETP.LT.AND UP0, UPT, UR9, 0x1, UPT ;  /* 0x000000010900788c */ /* 0x000fc8000bf01270 */
[----:B------:R-:W-:-:S04]  /*2f00*/  USEL UR8, UR9, 0x1, UP0 ;  /* 0x0000000109087887 */ /* 0x000fc80008000000 */
[----:B------:R-:W-:-:S04]  /*2f10*/  UIADD3 UR8, UR5, UR9, -UR8 ;  /* 0x0000000905087290 */ /* 0x000fc8000fffe808 */
[----:B------:R-:W-:-:S04]  /*2f20*/  USHF.R.U32.HI UR6, URZ, 0x1, UR8 ;  /* 0x000000013f067899 */ /* 0x000fc80008011608 */
[----:B------:R-:W-:-:S04]  /*2f30*/  UIMAD.WIDE.U32 UR6, UR6, -0x6db6db6d, URZ ;  /* 0x92492493060678a5 */ /* 0x000fc8000f8e003f */
[----:B------:R-:W-:-:S04]  /*2f40*/  USHF.R.U32.HI UR6, URZ, 0x2, UR7 ;  /* 0x000000023f067899 */ /* 0x000fc80008011607 */
[----:B------:R-:W-:-:S04]  /*2f50*/  UIMAD UR8, UR6, -0xe, UR8 ;  /* 0xfffffff2060878a4 */ /* 0x000fc8000f8e0208 */
[----:B------:R-:W-:-:S04]  /*2f60*/  ULEA UR8, UR8, UR10, 0x3 ;  /* 0x0000000a08087291 */ /* 0x000fc8000f8e183f */
[----:B------:R-:W-:-:S06]  /*2f70*/  UIADD3 UR8, UR8, 0x70, URZ ;  /* 0x0000007008087890 */ /* 0x000fcc000fffe03f */
[----:B------:R-:W-:-:S05]  /*2f80*/  IMAD.U32 R12, RZ, RZ, UR8 ;  /* 0x00000008ff0c7e24 */ /* 0x000fca000f8e00ff */
[----:B------:R-:W-:-:S04]  /*2f90*/  PRMT R12, R5, 0x654, R12 ;  /* 0x00000654050c7816 */ /* 0x000fc8000000000c */
[----:B------:R0:W-:Y:S03]  /*2fa0*/  SYNCS.ARRIVE.TRANS64.RED.A1T0 RZ, [R12+URZ], RZ ;  /* 0x000000ff0cff79a7 */ /* 0x0001e6000810043f */
.L_x_37:
[----:B------:R-:W-:Y:S05]  /*2fb0*/  BSYNC B0 ;  /* 0x0000000000007941 */ /* 0x000fea0003800000 */
.L_x_36:
[----:B------:R-:W-:Y:S05]  /*2fc0*/  @P1 BRA `(.L_x_34) ;  /* 0x0000000000041947 */ /* 0x000fea0003800000 */
[----:B------:R-:W-:Y:S01]  /*2fd0*/  BPT.TRAP 0x1 ;  /* 0x000000040000795c */ /* 0x000fe20000300000 */
.L_x_34:
[----:B------:R-:W1:Y:S01]  /*2fe0*/  LDC R26, c[0x0][0x288] ;  /* 0x0000a200ff1a7b82 */ /* 0x000e620000000800 */
[--C-:B0-----:R-:W-:Y:S01]  /*2ff0*/  SHF.R.U32.HI R12, RZ, 0x2, R0.reuse ;  /* 0x00000002ff0c7819 */ /* 0x101fe20000011600 */
[----:B------:R-:W-:Y:S01]  /*3000*/  IMAD.SHL.U32 R29, R11, 0x80, RZ ;  /* 0x000000800b1d7824 */ /* 0x000fe200078e00ff */
[----:B------:R-:W-:Y:S01]  /*3010*/  SHF.R.U32.HI R25, RZ, 0x7, R0 ;  /* 0x00000007ff197819 */ /* 0x000fe20000011600 */
[----:B------:R-:W-:Y:S01]  /*3020*/  UIADD3 UR5, UR9, UR5, URZ ;  /* 0x0000000509057290 */ /* 0x000fe2000fffe03f */
[----:B------:R-:W-:Y:S01]  /*3030*/  LOP3.LUT R13, R12, 0x7, RZ, 0xc0, !PT ;  /* 0x000000070c0d7812 */ /* 0x000fe200078ec0ff */
[----:B------:R-:W-:Y:S01]  /*3040*/  IMAD.SHL.U32 R31, R10, 0x80, RZ ;  /* 0x000000800a1f7824 */ /* 0x000fe200078e00ff */
[----:B------:R-:W-:Y:S01]  /*3050*/  LOP3.LUT R12, R25, 0x1, RZ, 0xc0, !PT ;  /* 0x00000001190c7812 */ /* 0x000fe200078ec0ff */
[----:B------:R-:W-:Y:S01]  /*3060*/  UISETP.GT.U32.AND UP0, UPT, UR5, 0xd, UPT ;  /* 0x0000000d0500788c */ /* 0x000fe2000bf04070 */
[----:B------:R-:W-:Y:S01]  /*3070*/  LOP3.LUT R24, R0, 0x60, RZ, 0xc0, !PT ;  /* 0x0000006000187812 */ /* 0x000fe200078ec0ff */
[----:B------:R-:W-:Y:S01]  /*3080*/  ULDC UR12, c[0x0][0x284] ;  /* 0x0000a100000c7ab9 */ /* 0x000fe20000000800 */
[----:B------:R-:W-:Y:S01]  /*3090*/  USHF.R.U32.HI UR6, URZ, 0x1, UR5 ;  /* 0x000000013f067899 */ /* 0x000fe20008011605 */
[----:B------:R-:W-:Y:S01]  /*30a0*/  IMAD.SHL.U32 R30, R12, 0x40, RZ ;  /* 0x000000400c1e7824 */ /* 0x000fe200078e00ff */
[----:B------:R-:W-:Y:S01]  /*30b0*/  SHF.R.U32.HI R28, RZ, 0x1, R24 ;  /* 0x00000001ff1c7819 */ /* 0x000fe20000011618 */
[----:B------:R-:W-:Y:S01]  /*30c0*/  UISETP.LT.U32.AND UP0, UPT, UR9, 0xe, UP0 ;  /* 0x0000000e0900788c */ /* 0x000fe20008701070 */
[----:B------:R-:W-:Y:S01]  /*30d0*/  LOP3.LUT R24, R0, 0x3, RZ, 0xc0, !PT ;  /* 0x0000000300187812 */ /* 0x000fe200078ec0ff */
[----:B------:R-:W-:Y:S01]  /*30e0*/  UISETP.GE.U32.AND UP1, UPT, UR9, 0xe, UPT ;  /* 0x0000000e0900788c */ /* 0x000fe2000bf26070 */
[--C-:B------:R-:W-:Y:S01]  /*30f0*/  IADD3 R25, RZ, -R28, -R13.reuse ;  /* 0x8000001cff197210 */ /* 0x100fe20007ffe80d */
[----:B------:R-:W-:Y:S01]  /*3100*/  UIMAD.WIDE.U32 UR6, UR6, -0x6db6db6d, URZ ;  /* 0x92492493060678a5 */ /* 0x000fe2000f8e003f */
[----:B------:R-:W-:Y:S01]  /*3110*/  LOP3.LUT R13, R30, 0x40, R13, 0xe2, !PT ;  /* 0x000000401e0d7812 */ /* 0x000fe200078ee20d */
[----:B------:R-:W-:Y:S01]  /*3120*/  USEL UR8, URZ, 0x1, !UP0 ;  /* 0x000000013f087887 */ /* 0x000fe2000c000000 */
[----:B------:R-:W-:Y:S01]  /*3130*/  SHF.R.S32.HI R34, RZ, 0x1f, R7 ;  /* 0x0000001fff227819 */ /* 0x000fe20000011407 */
[----:B------:R-:W-:Y:S01]  /*3140*/  IMAD R12, R12, -0x40, R25 ;  /* 0xffffffc00c0c7824 */ /* 0x000fe200078e0219 */
[----:B------:R-:W-:Y:S01]  /*3150*/  ULDC.64 UR10, c[0x0][0x5d0] ;  /* 0x00017400000a7ab9 */ /* 0x000fe20000000a00 */
[----:B-1----:R-:W-:Y:S01]  /*3160*/  IMAD R30, R24, -0x2, R26 ;  /* 0xfffffffe181e7824 */ /* 0x002fe200078e021a */
[----:B------:R-:W-:Y:S01]  /*3170*/  ISETP.GE.AND P0, PT, R29, R26, PT ;  /* 0x0000001a1d00720c */ /* 0x000fe20003f06270 */
[----:B------:R-:W-:Y:S01]  /*3180*/  IMAD.SHL.U32 R24, R0, 0x2, RZ ;  /* 0x0000000200187824 */ /* 0x000fe200078e00ff */
[----:B------:R-:W-:Y:S01]  /*3190*/  USHF.R.U32.HI UR6, URZ, 0x2, UR7 ;  /* 0x000000023f067899 */ /* 0x000fe20008011607 */
[----:B------:R-:W-:Y:S01]  /*31a0*/  IMAD R32, R34, UR10, RZ ;  /* 0x0000000a22207c24 */ /* 0x000fe2000f8e02ff */
[----:B------:R-:W-:Y:S01]  /*31b0*/  ISETP.GE.OR P0, PT, R31, UR12, P0 ;  /* 0x0000000c1f007c0c */ /* 0x000fe20008706670 */
[----:B------:R-:W-:Y:S01]  /*31c0*/  ULOP3.LUT UR4, UR4, UR8, URZ, 0x3c, !UPT ;  /* 0x0000000804047292 */ /* 0x000fe2000f8e3c3f */
[----:B------:R-:W-:Y:S01]  /*31d0*/  LOP3.LUT R24, R29, 0x6, R24, 0xf8, !PT ;  /* 0x000000061d187812 */ /* 0x000fe200078ef818 */
[----:B------:R-:W-:Y:S01]  /*31e0*/  IMAD.WIDE R26, R10, 0x80, RZ ;  /* 0x000000800a1a7825 */ /* 0x000fe200078e02ff */
[----:B------:R-:W-:Y:S01]  /*31f0*/  UIMAD UR5, UR6, -0xe, UR5 ;  /* 0xfffffff2060578a4 */ /* 0x000fe2000f8e0205 */
[----:B------:R-:W-:Y:S01]  /*3200*/  IADD3 R36, -R31, UR12, R12 ;  /* 0x0000000c1f247c10 */ /* 0x000fe2000fffe10c */
[----:B------:R-:W-:Y:S01]  /*3210*/  @UP1 ULOP3.LUT UR4, UR4, 0x1, UR6, 0x78, !UPT ;  /* 0x0000000104041892 */ /* 0x000fe2000f8e7806 */
[----:B------:R-:W-:Y:S01]  /*3220*/  SHF.R.S32.HI R25, RZ, 0x1f, R24 ;  /* 0x0000001fff197819 */ /* 0x000fe20000011418 */
[----:B------:R-:W-:Y:S01]  /*3230*/  IMAD R33, R7, UR11, R32 ;  /* 0x0000000b07217c24 */ /* 0x000fe2000f8e0220 */
[----:B------:R-:W-:Y:S01]  /*3240*/  LOP3.LUT R35, R26, R13, R28, 0xfe, !PT ;  /* 0x0000000d1a237212 */ /* 0x000fe200078efe1c */
[----:B------:R-:W-:-:S02]  /*3250*/  IMAD.IADD R29, R30, 0x1, -R29 ;  /* 0x000000011e1d7824 */ /* 0x000fc400078e0a1d */
[----:B------:R-:W-:-:S04]  /*3260*/  IMAD.WIDE.U32 R10, R7, UR10, R24 ;  /* 0x0000000a070a7c25 */ /* 0x000fc8000f8e0018 */
[----:B------:R-:W-:Y:S02]  /*3270*/  IMAD.IADD R11, R11, 0x1, R33 ;  /* 0x000000010b0b7824 */ /* 0x000fe400078e0221 */
[----:B------:R-:W-:Y:S01]  /*3280*/  IMAD.MOV.U32 R28, RZ, RZ, -0x1 ;  /* 0xffffffffff1c7424 */ /* 0x000fe200078e00ff */
[----:B------:R-:W-:Y:S06]  /*3290*/  @P0 BRA `(.L_x_38) ;  /* 0x0000004400a40947 */ /* 0x000fec0003800000 */
[----:B------:R-:W0:Y:S01]  /*32a0*/  LDC.64 R32, c[0x0][0x5c8] ;  /* 0x00017200ff207b82 */ /* 0x000e220000000a00 */
[----:B------:R-:W-:Y:S01]  /*32b0*/  ULDC.64 UR6, c[0x0][0x5c0] ;  /* 0x0001700000067ab9 */ /* 0x000fe20000000a00 */
[----:B------:R-:W-:Y:S01]  /*32c0*/  BSSY B0, `(.L_x_38) ;  /* 0x0000466000007945 */ /* 0x000fe20003800000 */
[-C--:B0-----:R-:W-:Y:S02]  /*32d0*/  IMAD R12, R27, R32.reuse, RZ ;  /* 0x000000201b0c7224 */ /* 0x081fe400078e02ff */
[----:B------:R-:W-:-:S04]  /*32e0*/  IMAD.WIDE.U32 R10, R35, R32, R10 ;  /* 0x00000020230a7225 */ /* 0x000fc800078e000a */
[----:B------:R-:W-:Y:S01]  /*32f0*/  IMAD R31, R35, R33, R12 ;  /* 0x00000021231f7224 */ /* 0x000fe200078e020c */
[----:B------:R-:W-:Y:S02]  /*3300*/  LEA R13, P0, R32, R10, 0x3 ;  /* 0x0000000a200d7211 */ /* 0x000fe400078018ff */
[----:B------:R-:W-:Y:S01]  /*3310*/  IADD3 R12, P1, R10, UR6, RZ ;  /* 0x000000060a0c7c10 */ /* 0x000fe2000ff3e0ff */
[----:B------:R-:W-:Y:S01]  /*3320*/  IMAD.IADD R31, R11, 0x1, R31 ;  /* 0x000000010b1f7824 */ /* 0x000fe200078e021f */
[----:B------:R-:W-:-:S04]  /*3330*/  IADD3 R10, P3, R13, UR6, RZ ;  /* 0x000000060d0a7c10 */ /* 0x000fc8000ff7e0ff */
[----:B------:R-:W-:Y:S02]  /*3340*/  LEA.HI.X R11, R32, R31, R33, 0x3, P0 ;  /* 0x0000001f200b7211 */ /* 0x000fe400000f1c21 */
[----:B---3-5:R-:W-:Y:S02]  /*3350*/  FSETP.NEU.AND P0, PT, R9, RZ, PT ;  /* 0x000000ff0900720b */ /* 0x028fe40003f0d000 */
[----:B------:R-:W-:Y:S02]  /*3360*/  IADD3.X R13, R31, UR7, RZ, P1, !PT ;  /* 0x000000071f0d7c10 */ /* 0x000fe40008ffe4ff */
[----:B------:R-:W-:-:S09]  /*3370*/  IADD3.X R11, R11, UR7, RZ, P3, !PT ;  /* 0x000000070b0b7c10 */ /* 0x000fd20009ffe4ff */
[----:B------:R-:W-:Y:S05]  /*3380*/  @!P0 BRA `(.L_x_39) ;  /* 0x00000034005c8947 */ /* 0x000fea0003800000 */
[----:B------:R-:W-:Y:S01]  /*3390*/  ULDC.64 UR6, c[0x0][0x5b8] ;  /* 0x00016e0000067ab9 */ /* 0x000fe20000000a00 */
[----:B------:R-:W-:Y:S01]  /*33a0*/  ISETP.GE.AND P0, PT, R36, 0x1, PT ;  /* 0x000000012400780c */ /* 0x000fe20003f06270 */
[----:B------:R-:W-:Y:S01]  /*33b0*/  IMAD R32, R34, UR6, RZ ;  /* 0x0000000622207c24 */ /* 0x000fe2000f8e02ff */
[----:B------:R-:W-:Y:S01]  /*33c0*/  ULDC.64 UR10, c[0x0][0x5a8] ;  /* 0x00016a00000a7ab9 */ /* 0x000fe20000000a00 */
[----:B------:R-:W-:Y:S01]  /*33d0*/  IMAD.WIDE.U32 R30, R7, UR6, R24 ;  /* 0x00000006071e7c25 */ /* 0x000fe2000f8e0018 */
[----:B------:R-:W-:Y:S01]  /*33e0*/  ISETP.LT.OR P4, PT, R29, 0x1, !P0 ;  /* 0x000000011d00780c */ /* 0x000fe20004781670 */
[----:B------:R-:W-:Y:S02]  /*33f0*/  BSSY B1, `(.L_x_40) ;  /* 0x000000c000017945 */ /* 0x000fe40003800000 */
[----:B------:R-:W-:Y:S01]  /*3400*/  IMAD R7, R7, UR7, R32 ;  /* 0x0000000707077c24 */ /* 0x000fe2000f8e0220 */
[----:B------:R-:W-:-:S03]  /*3410*/  ULDC.64 UR6, c[0x0][0x5b0] ;  /* 0x00016c0000067ab9 */ /* 0x000fc60000000a00 */
[----:B------:R-:W-:Y:S02]  /*3420*/  IMAD.IADD R31, R31, 0x1, R7 ;  /* 0x000000011f1f7824 */ /* 0x000fe400078e0207 */
[----:B------:R-:W-:Y:S02]  /*3430*/  IMAD R7, R27, UR6, RZ ;  /* 0x000000061b077c24 */ /* 0x000fe4000f8e02ff */
[----:B------:R-:W-:-:S04]  /*3440*/  IMAD.WIDE.U32 R24, R35, UR6, R30 ;  /* 0x0000000623187c25 */ /* 0x000fc8000f8e001e */
[----:B------:R-:W-:Y:S01]  /*3450*/  IMAD R7, R35, UR7, R7 ;  /* 0x0000000723077c24 */ /* 0x000fe2000f8e0207 */
[----:B------:R-:W-:-:S04]  /*3460*/  IADD3 R24, P1, R24, UR10, RZ ;  /* 0x0000000a18187c10 */ /* 0x000fc8000ff3e0ff */
[--C-:B------:R-:W-:Y:S02]  /*3470*/  IADD3.X R25, R25, UR11, R7.reuse, P1, !PT ;  /* 0x0000000b19197c10 */ /* 0x100fe40008ffe407 */
[----:B------:R-:W-:Y:S01]  /*3480*/  PRMT R7, RZ, 0x7610, R7 ;  /* 0x00007610ff077816 */ /* 0x000fe20000000007 */
[----:B------:R-:W-:Y:S06]  /*3490*/  @P4 BRA `(.L_x_41) ;  /* 0x0000000000044947 */ /* 0x000fec0003800000 */
[----:B------:R0:W5:Y:S02]  /*34a0*/  LDG.E.U8 R7, desc[UR16][R24.64] ;  /* 0x0000001018077981 */ /* 0x000164000c1e1100 */
.L_x_41:
[----:B------:R-:W-:Y:S05]  /*34b0*/  BSYNC B1 ;  /* 0x0000000000017941 */ /* 0x000fea0003800000 */
.L_x_40:
[----:B-----5:R-:W-:Y:S01]  /*34c0*/  LOP3.LUT R7, R7, 0xff, RZ, 0xc0, !PT ;  /* 0x000000ff07077812 */ /* 0x020fe200078ec0ff */
[----:B------:R-:W-:Y:S01]  /*34d0*/  BSSY B1, `(.L_x_42) ;  /* 0x000000b000017945 */ /* 0x000fe20003800000 */
[----:B------:R-:W-:Y:S02]  /*34e0*/  ISETP.LT.OR P3, PT, R29, 0x2, !P0 ;  /* 0x000000021d00780c */ /* 0x000fe40004761670 */
[----:B------:R-:W-:-:S05]  /*34f0*/  F2FP.F16.E5M2.UNPACK_B R7, R7 ;  /* 0x00000007ff07723e */ /* 0x000fca00020004ff */
[----:B------:R-:W-:Y:S01]  /*3500*/  HADD2.F32 R32, -RZ, R7.H0_H0 ;  /* 0x20000007ff207230 */ /* 0x000fe20000004100 */
[----:B------:R-:W-:-:S04]  /*3510*/  PRMT R7, RZ, 0x7610, R7 ;  /* 0x00007610ff077816 */ /* 0x000fc80000000007 */
[----:B------:R-:W-:-:S04]  /*3520*/  FMUL R32, R32, R9 ;  /* 0x0000000920207220 */ /* 0x000fc80000400000 */
[----:B--2---:R-:W-:-:S05]  /*3530*/  FFMA R32, R143, R8, R32 ;  /* 0x000000088f207223 */ /* 0x004fca0000000020 */
[----:B------:R-:W-:-:S05]  /*3540*/  F2FP.SATFINITE.E5M2.F32.PACK_AB_MERGE_C R33, RZ, R32, RZ ;  /* 0x00000020ff21723e */ /* 0x000fca00048060ff */
[----:B------:R1:W-:Y:S01]  /*3550*/  @!P4 STG.E.U8 desc[UR16][R12.64], R33 ;  /* 0x000000210c00c986 */ /* 0x0003e2000c101110 */
[----:B------:R-:W-:Y:S05]  /*3560*/  @P3 BRA `(.L_x_43) ;  /* 0x0000000000043947 */ /* 0x000fea0003800000 */
[----:B------:R2:W5:Y:S02]  /*3570*/  LDG.E.U8 R7, desc[UR16][R24.64+0x1] ;  /* 0x0000011018077981 */ /* 0x000564000c1e1100 */
.L_x_43:
[----:B------:R-:W-:Y:S05]  /*3580*/  BSYNC B1 ;  /* 0x0000000000017941 */ /* 0x000fea0003800000 */
.L_x_42:
[----:B-----5:R-:W-:Y:S01]  /*3590*/  LOP3.LUT R7, R7, 0xff, RZ, 0xc0, !PT ;  /* 0x000000ff07077812 */ /* 0x020fe200078ec0ff */
[----:B------:R-:W-:Y:S01]  /*35a0*/  BSSY B1, `(.L_x_44) ;  /* 0x0000013000017945 */ /* 0x000fe20003800000 */
[----:B-1----:R-:W-:Y:S02]  /*35b0*/  IADD3 R33, P1, R35, 0x8, RZ ;  /* 0x0000000823217810 */ /* 0x002fe40007f3e0ff */
[----:B------:R-:W-:-:S03]  /*35c0*/  F2FP.F16.E5M2.UNPACK_B R7, R7 ;  /* 0x00000007ff07723e */ /* 0x000fc600020004ff */
[----:B------:R-:W-:Y:S01]  /*35d0*/  IMAD.X R27, RZ, RZ, R27, P1 ;  /* 0x000000ffff1b7224 */ /* 0x000fe200008e061b */
[----:B------:R-:W-:Y:S01]  /*35e0*/  ISETP.GE.AND P1, PT, R36, 0x9, PT ;  /* 0x000000092400780c */ /* 0x000fe20003f26270 */
[----:B------:R-:W-:Y:S02]  /*35f0*/  HADD2.F32 R26, -RZ, R7.H0_H0 ;  /* 0x20000007ff1a7230 */ /* 0x000fe40000004100 */
[----:B------:R-:W-:Y:S01]  /*3600*/  IMAD.WIDE.U32 R30, R33, UR6, R30 ;  /* 0x00000006211e7c25 */ /* 0x000fe2000f8e001e */
[----:B------:R-:W-:-:S03]  /*3610*/  ISETP.LT.OR P5, PT, R29, 0x1, !P1 ;  /* 0x000000011d00780c */ /* 0x000fc60004fa1670 */
[----:B------:R-:W-:Y:S01]  /*3620*/  FMUL R7, R26, R9 ;  /* 0x000000091a077220 */ /* 0x000fe20000400000 */
[----:B------:R-:W-:-:S03]  /*3630*/  IMAD R26, R27, UR6, RZ ;  /* 0x000000061b1a7c24 */ /* 0x000fc6000f8e02ff */
[----:B------:R-:W-:Y:S01]  /*3640*/  FFMA R7, R138, R8, R7 ;  /* 0x000000088a077223 */ /* 0x000fe20000000007 */
[----:B------:R-:W-:Y:S01]  /*3650*/  IMAD R33, R33, UR7, R26 ;  /* 0x0000000721217c24 */ /* 0x000fe2000f8e021a */
[----:B------:R-:W-:-:S03]  /*3660*/  IADD3 R26, P4, R30, UR10, RZ ;  /* 0x0000000a1e1a7c10 */ /* 0x000fc6000ff9e0ff */
[----:B------:R-:W-:Y:S02]  /*3670*/  F2FP.SATFINITE.E5M2.F32.PACK_AB_MERGE_C R35, RZ, R7, RZ ;  /* 0x00000007ff23723e */ /* 0x000fe400048060ff */
[----:B------:R-:W-:Y:S02]  /*3680*/  IADD3.X R27, R31, UR11, R33, P4, !PT ;  /* 0x0000000b1f1b7c10 */ /* 0x000fe4000a7fe421 */
[----:B------:R-:W-:Y:S01]  /*3690*/  PRMT R7, RZ, 0x7610, R7 ;  /* 0x00007610ff077816 */ /* 0x000fe20000000007 */
[----:B------:R1:W-:Y:S01]  /*36a0*/  @!P3 STG.E.U8 desc[UR16][R12.64+0x1], R35 ;  /* 0x000001230c00b986 */ /* 0x0003e2000c101110 */
[----:B------:R-:W-:Y:S05]  /*36b0*/  @P5 BRA `(.L_x_45) ;  /* 0x0000000000045947 */ /* 0x000fea0003800000 */
[----:B------:R3:W5:Y:S02]  /*36c0*/  LDG.E.U8 R7, desc[UR16][R26.64] ;  /* 0x000000101a077981 */ /* 0x000764000c1e1100 */
.L_x_45:
[----:B------:R-:W-:Y:S05]  /*36d0*/  BSYNC B1 ;  /* 0x0000000000017941 */ /* 0x000fea0003800000 */
.L_x_44:
[----:B-----5:R-:W-:Y:S01]  /*36e0*/  LOP3.LUT R7, R7, 0xff, RZ, 0xc0, !PT ;  /* 0x000000ff07077812 */ /* 0x020fe200078ec0ff */
[----:B------:R-:W-:Y:S01]  /*36f0*/  BSSY B1, `(.L_x_46) ;  /* 0x000000b000017945 */ /* 0x000fe20003800000 */
[----:B------:R-:W-:Y:S02]  /*3700*/  ISETP.LT.OR P3, PT, R29, 0x2, !P1 ;  /* 0x000000021d00780c */ /* 0x000fe40004f61670 */
[----:B------:R-:W-:-:S05]  /*3710*/  F2FP.F16.E5M2.UNPACK_B R7, R7 ;  /* 0x00000007ff07723e */ /* 0x000fca00020004ff */
[----:B------:R-:W-:Y:S01]  /*3720*/  HADD2.F32 R30, -RZ, R7.H0_H0 ;  /* 0x20000007ff1e7230 */ /* 0x000fe20000004100 */
[----:B------:R-:W-:-:S04]  /*3730*/  PRMT R7, RZ, 0x7610, R7 ;  /* 0x00007610ff077816 */ /* 0x000fc80000000007 */
[----:B------:R-:W-:-:S04]  /*3740*/  FMUL R30, R30, R9 ;  /* 0x000000091e1e7220 */ /* 0x000fc80000400000 */
[----:B------:R-:W-:-:S05]  /*3750*/  FFMA R30, R141, R8, R30 ;  /* 0x000000088d1e7223 */ /* 0x000fca000000001e */
[----:B------:R-:W-:-:S05]  /*3760*/  F2FP.SATFINITE.E5M2.F32.PACK_AB_MERGE_C R31, RZ, R30, RZ ;  /* 0x0000001eff1f723e */ /* 0x000fca00048060ff */
[----:B------:R4:W-:Y:S01]  /*3770*/  @!P5 STG.E.U8 desc[UR16][R10.64], R31 ;  /* 0x0000001f0a00d986 */ /* 0x0009e2000c101110 */
[----:B------:R-:W-:Y:S05]  /*3780*/  @P3 BRA `(.L_x_47) ;  /* 0x0000000000043947 */ /* 0x000fea0003800000 */
[----:B------:R0:W5:Y:S02]  /*3790*/  LDG.E.U8 R7, desc[UR16][R26.64+0x1] ;  /* 0x000001101a077981 */ /* 0x000164000c1e1100 */
.L_x_47:
[----:B------:R-:W-:Y:S05]  /*37a0*/  BSYNC B1 ;  /* 0x0000000000017941 */ /* 0x000fea0003800000 */
.L_x_46:
[----:B-----5:R-:W-:Y:S01]  /*37b0*/  LOP3.LUT R7, R7, 0xff, RZ, 0xc0, !PT ;  /* 0x000000ff07077812 */ /* 0x020fe200078ec0ff */
[----:B------:R-:W-:Y:S01]  /*37c0*/  BSSY B1, `(.L_x_48) ;  /* 0x000000b000017945 */ /* 0x000fe20003800000 */
[----:B------:R-:W-:Y:S02]  /*37d0*/  ISETP.LT.OR P4, PT, R29, 0x9, !P0 ;  /* 0x000000091d00780c */ /* 0x000fe40004781670 */
[----:B------:R-:W-:-:S05]  /*37e0*/  F2FP.F16.E5M2.UNPACK_B R7, R7 ;  /* 0x00000007ff07723e */ /* 0x000fca00020004ff */
[----:B------:R-:W-:-:S05]  /*37f0*/  HADD2.F32 R30, -RZ, R7.H0_H0 ;  /* 0x20000007ff1e7230 */ /* 0x000fca0000004100 */
[----:B------:R-:W-:-:S04]  /*3800*/  FMUL R7, R30, R9 ;  /* 0x000000091e077220 */ /* 0x000fc80000400000 */
[----:B------:R-:W-:-:S05]  /*3810*/  FFMA R7, R136, R8, R7 ;  /* 0x0000000888077223 */ /* 0x000fca0000000007 */
[----:B----4-:R-:W-:Y:S02]  /*3820*/  F2FP.SATFINITE.E5M2.F32.PACK_AB_MERGE_C R31, RZ, R7, RZ ;  /* 0x00000007ff1f723e */ /* 0x010fe400048060ff */
[----:B------:R-:W-:-:S03]  /*3830*/  PRMT R7, RZ, 0x7610, R7 ;  /* 0x00007610ff077816 */ /* 0x000fc60000000007 */
[----:B------:R4:W-:Y:S01]  /*3840*/  @!P3 STG.E.U8 desc[UR16][R10.64+0x1], R31 ;  /* 0x0000011f0a00b986 */ /* 0x0009e2000c101110 */
[----:B------:R-:W-:Y:S05]  /*3850*/  @P4 BRA `(.L_x_49) ;  /* 0x0000000000044947 */ /* 0x000fea0003800000 */
[----:B------:R0:W5:Y:S02]  /*3860*/  LDG.E.U8 R7, desc[UR16][R24.64+0x8] ;  /* 0x0000081018077981 */ /* 0x000164000c1e1100 */
.L_x_49:
[----:B------:R-:W-:Y:S05]  /*3870*/  BSYNC B1 ;  /* 0x0000000000017941 */ /* 0x000fea0003800000 */
.L_x_48:
        /* <DEDUP_REMOVED lines=8> */
[----:B----4-:R-:W-:-:S05]  /*3900*/  F2FP.SATFINITE.E5M2.F32.PACK_AB_MERGE_C R31, RZ, R30, RZ ;  /* 0x0000001eff1f723e */ /* 0x010fca00048060ff */
[----:B------:R4:W-:Y:S01]  /*3910*/  @!P4 STG.E.U8 desc[UR16][R12.64+0x8], R31 ;  /* 0x0000081f0c00c986 */ /* 0x0009e2000c101110 */
[----:B------:R-:W-:Y:S05]  /*3920*/  @P3 BRA `(.L_x_51) ;  /* 0x0000000000043947 */ /* 0x000fea0003800000 */
[----:B------:R0:W5:Y:S02]  /*3930*/  LDG.E.U8 R7, desc[UR16][R24.64+0x9] ;  /* 0x0000091018077981 */ /* 0x000164000c1e1100 */
.L_x_51:
[----:B------:R-:W-:Y:S05]  /*3940*/  BSYNC B1 ;  /* 0x0000000000017941 */ /* 0x000fea0003800000 */
.L_x_50:
        /* <DEDUP_REMOVED lines=12> */
.L_x_53:
[----:B------:R-:W-:Y:S05]  /*3a10*/  BSYNC B1 ;  /* 0x0000000000017941 */ /* 0x000fea0003800000 */
.L_x_52:
        /* <DEDUP_REMOVED lines=12> */
.L_x_55:
[----:B------:R-:W-:Y:S05]  /*3ae0*/  BSYNC B1 ;  /* 0x0000000000017941 */ /* 0x000fea0003800000 */
.L_x_54:
        /* <DEDUP_REMOVED lines=12> */
.L_x_57:
[----:B------:R-:W-:Y:S05]  /*3bb0*/  BSYNC B1 ;  /* 0x0000000000017941 */ /* 0x000fea0003800000 */
.L_x_56:
        /* <DEDUP_REMOVED lines=12> */
.L_x_59:
[----:B------:R-:W-:Y:S05]  /*3c80*/  BSYNC B1 ;  /* 0x0000000000017941 */ /* 0x000fea0003800000 */
.L_x_58:
        /* <DEDUP_REMOVED lines=12> */
.L_x_61:
[----:B------:R-:W-:Y:S05]  /*3d50*/  BSYNC B1 ;  /* 0x0000000000017941 */ /* 0x000fea0003800000 */
.L_x_60:
        /* <DEDUP_REMOVED lines=12> */
.L_x_63:
[----:B------:R-:W-:Y:S05]  /*3e20*/  BSYNC B1 ;  /* 0x0000000000017941 */ /* 0x000fea0003800000 */
.L_x_62:
        /* <DEDUP_REMOVED lines=12> */
.L_x_65:
[----:B------:R-:W-:Y:S05]  /*3ef0*/  BSYNC B1 ;  /* 0x0000000000017941 */ /* 0x000fea0003800000 */
.L_x_64:
        /* <DEDUP_REMOVED lines=12> */
.L_x_67:
[----:B------:R-:W-:Y:S05]  /*3fc0*/  BSYNC B1 ;  /* 0x0000000000017941 */ /* 0x000fea0003800000 */
.L_x_66:
        /* <DEDUP_REMOVED lines=12> */
.L_x_69:
[----:B------:R-:W-:Y:S05]  /*4090*/  BSYNC B1 ;  /* 0x0000000000017941 */ /* 0x000fea0003800000 */
.L_x_68:
        /* <DEDUP_REMOVED lines=12> */
.L_x_71:
[----:B------:R-:W-:Y:S05]  /*4160*/  BSYNC B1 ;  /* 0x0000000000017941 */ /* 0x000fea0003800000 */
.L_x_70:
        /* <DEDUP_REMOVED lines=12> */
.L_x_73:
[----:B------:R-:W-:Y:S05]  /*4230*/  BSYNC B1 ;  /* 0x0000000000017941 */ /* 0x000fea0003800000 */
.L_x_72:
        /* <DEDUP_REMOVED lines=12> */
.L_x_75:
[----:B------:R-:W-:Y:S05]  /*4300*/  BSYNC B1 ;  /* 0x0000000000017941 */ /* 0x000fea0003800000 */
.L_x_74:
        /* <DEDUP_REMOVED lines=12> */
.L_x_77:
[----:B------:R-:W-:Y:S05]  /*43d0*/  BSYNC B1 ;  /* 0x0000000000017941 */ /* 0x000fea0003800000 */
.L_x_76:
        /* <DEDUP_REMOVED lines=12> */
.L_x_79:
[----:B------:R-:W-:Y:S05]  /*44a0*/  BSYNC B1 ;  /* 0x0000000000017941 */ /* 0x000fea0003800000 */
.L_x_78:
        /* <DEDUP_REMOVED lines=12> */
.L_x_81:
[----:B------:R-:W-:Y:S05]  /*4570*/  BSYNC B1 ;  /* 0x0000000000017941 */ /* 0x000fea0003800000 */
.L_x_80:
        /* <DEDUP_REMOVED lines=12> */
.L_x_83:
[----:B------:R-:W-:Y:S05]  /*4640*/  BSYNC B1 ;  /* 0x0000000000017941 */ /* 0x000fea0003800000 */
.L_x_82:
        /* <DEDUP_REMOVED lines=12> */
.L_x_85:
[----:B------:R-:W-:Y:S05]  /*4710*/  BSYNC B1 ;  /* 0x0000000000017941 */ /* 0x000fea0003800000 */
.L_x_84:
        /* <DEDUP_REMOVED lines=12> */
.L_x_87:
[----:B------:R-:W-:Y:S05]  /*47e0*/  BSYNC B1 ;  /* 0x0000000000017941 */ /* 0x000fea0003800000 */
.L_x_86:
        /* <DEDUP_REMOVED lines=12> */
.L_x_89:
[----:B------:R-:W-:Y:S05]  /*48b0*/  BSYNC B1 ;  /* 0x0000000000017941 */ /* 0x000fea0003800000 */
.L_x_88:
        /* <DEDUP_REMOVED lines=12> */
.L_x_91:
[----:B------:R-:W-:Y:S05]  /*4980*/  BSYNC B1 ;  /* 0x0000000000017941 */ /* 0x000fea0003800000 */
.L_x_90:
        /* <DEDUP_REMOVED lines=12> */
.L_x_93:
[----:B------:R-:W-:Y:S05]  /*4a50*/  BSYNC B1 ;  /* 0x0000000000017941 */ /* 0x000fea0003800000 */
.L_x_92:
        /* <DEDUP_REMOVED lines=12> */
.L_x_95:
[----:B------:R-:W-:Y:S05]  /*4b20*/  BSYNC B1 ;  /* 0x0000000000017941 */ /* 0x000fea0003800000 */
.L_x_94:
        /* <DEDUP_REMOVED lines=12> */
.L_x_97:
[----:B------:R-:W-:Y:S05]  /*4bf0*/  BSYNC B1 ;  /* 0x0000000000017941 */ /* 0x000fea0003800000 */
.L_x_96:
        /* <DEDUP_REMOVED lines=12> */
.L_x_99:
[----:B------:R-:W-:Y:S05]  /*4cc0*/  BSYNC B1 ;  /* 0x0000000000017941 */ /* 0x000fea0003800000 */
.L_x_98:
        /* <DEDUP_REMOVED lines=12> */
.L_x_101:
[----:B------:R-:W-:Y:S05]  /*4d90*/  BSYNC B1 ;  /* 0x0000000000017941 */ /* 0x000fea0003800000 */
.L_x_100:
        /* <DEDUP_REMOVED lines=12> */
.L_x_103:
[----:B------:R-:W-:Y:S05]  /*4e60*/  BSYNC B1 ;  /* 0x0000000000017941 */ /* 0x000fea0003800000 */
.L_x_102:
        /* <DEDUP_REMOVED lines=12> */
.L_x_105:
[----:B------:R-:W-:Y:S05]  /*4f30*/  BSYNC B1 ;  /* 0x0000000000017941 */ /* 0x000fea0003800000 */
.L_x_104:
        /* <DEDUP_REMOVED lines=12> */
.L_x_107:
[----:B------:R-:W-:Y:S05]  /*5000*/  BSYNC B1 ;  /* 0x0000000000017941 */ /* 0x000fea0003800000 */
.L_x_106:
        /* <DEDUP_REMOVED lines=12> */
.L_x_109:
[----:B------:R-:W-:Y:S05]  /*50d0*/  BSYNC B1 ;  /* 0x0000000000017941 */ /* 0x000fea0003800000 */
.L_x_108:
        /* <DEDUP_REMOVED lines=12> */
.L_x_111:
[----:B------:R-:W-:Y:S05]  /*51a0*/  BSYNC B1 ;  /* 0x0000000000017941 */ /* 0x000fea0003800000 */
.L_x_110:
        /* <DEDUP_REMOVED lines=12> */
.L_x_113:
[----:B------:R-:W-:Y:S05]  /*5270*/  BSYNC B1 ;  /* 0x0000000000017941 */ /* 0x000fea0003800000 */
.L_x_112:
        /* <DEDUP_REMOVED lines=12> */
.L_x_115:
[----:B------:R-:W-:Y:S05]  /*5340*/  BSYNC B1 ;  /* 0x0000000000017941 */ /* 0x000fea0003800000 */
.L_x_114:
        /* <DEDUP_REMOVED lines=12> */
.L_x_117:
[----:B------:R-:W-:Y:S05]  /*5410*/  BSYNC B1 ;  /* 0x0000000000017941 */ /* 0x000fea0003800000 */
.L_x_116:
        /* <DEDUP_REMOVED lines=12> */
.L_x_119:
[----:B------:R-:W-:Y:S05]  /*54e0*/  BSYNC B1 ;  /* 0x0000000000017941 */ /* 0x000fea0003800000 */
.L_x_118:
        /* <DEDUP_REMOVED lines=12> */
.L_x_121:
[----:B------:R-:W-:Y:S05]  /*55b0*/  BSYNC B1 ;  /* 0x0000000000017941 */ /* 0x000fea0003800000 */
.L_x_120:
        /* <DEDUP_REMOVED lines=12> */
.L_x_123:
[----:B------:R-:W-:Y:S05]  /*5680*/  BSYNC B1 ;  /* 0x0000000000017941 */ /* 0x000fea0003800000 */
.L_x_122:
        /* <DEDUP_REMOVED lines=12> */
.L_x_125:
[----:B------:R-:W-:Y:S05]  /*5750*/  BSYNC B1 ;  /* 0x0000000000017941 */ /* 0x000fea0003800000 */
.L_x_124:
        /* <DEDUP_REMOVED lines=12> */
.L_x_127:
[----:B------:R-:W-:Y:S05]  /*5820*/  BSYNC B1 ;  /* 0x0000000000017941 */ /* 0x000fea0003800000 */
.L_x_126:
        /* <DEDUP_REMOVED lines=12> */
.L_x_129:
[----:B------:R-:W-:Y:S05]  /*58f0*/  BSYNC B1 ;  /* 0x0000000000017941 */ /* 0x000fea0003800000 */
.L_x_128:
        /* <DEDUP_REMOVED lines=12> */
.L_x_131:
[----:B------:R-:W-:Y:S05]  /*59c0*/  BSYNC B1 ;  /* 0x0000000000017941 */ /* 0x000fea0003800000 */
.L_x_130:
        /* <DEDUP_REMOVED lines=12> */
.L_x_133:
[----:B------:R-:W-:Y:S05]  /*5a90*/  BSYNC B1 ;  /* 0x0000000000017941 */ /* 0x000fea0003800000 */
.L_x_132:
        /* <DEDUP_REMOVED lines=12> */
.L_x_135:
[----:B------:R-:W-:Y:S05]  /*5b60*/  BSYNC B1 ;  /* 0x0000000000017941 */ /* 0x000fea0003800000 */
.L_x_134:
        /* <DEDUP_REMOVED lines=12> */
.L_x_137:
[----:B------:R-:W-:Y:S05]  /*5c30*/  BSYNC B1 ;  /* 0x0000000000017941 */ /* 0x000fea0003800000 */
.L_x_136:
        /* <DEDUP_REMOVED lines=12> */
.L_x_139:
[----:B------:R-:W-:Y:S05]  /*5d00*/  BSYNC B1 ;  /* 0x0000000000017941 */ /* 0x000fea0003800000 */
.L_x_138:
        /* <DEDUP_REMOVED lines=12> */
.L_x_141:
[----:B------:R-:W-:Y:S05]  /*5dd0*/  BSYNC B1 ;  /* 0x0000000000017941 */ /* 0x000fea0003800000 */
.L_x_140:
        /* <DEDUP_REMOVED lines=12> */
.L_x_143:
[----:B------:R-:W-:Y:S05]  /*5ea0*/  BSYNC B1 ;  /* 0x0000000000017941 */ /* 0x000fea0003800000 */
.L_x_142:
        /* <DEDUP_REMOVED lines=12> */
.L_x_145:
[----:B------:R-:W-:Y:S05]  /*5f70*/  BSYNC B1 ;  /* 0x0000000000017941 */ /* 0x000fea0003800000 */
.L_x_144:
        /* <DEDUP_REMOVED lines=12> */
.L_x_147:
[----:B------:R-:W-:Y:S05]  /*6040*/  BSYNC B1 ;  /* 0x0000000000017941 */ /* 0x000fea0003800000 */
.L_x_146:
        /* <DEDUP_REMOVED lines=12> */
.L_x_149:
[----:B------:R-:W-:Y:S05]  /*6110*/  BSYNC B1 ;  /* 0x0000000000017941 */ /* 0x000fea0003800000 */
.L_x_148:
        /* <DEDUP_REMOVED lines=12> */
.L_x_151:
[----:B------:R-:W-:Y:S05]  /*61e0*/  BSYNC B1 ;  /* 0x0000000000017941 */ /* 0x000fea0003800000 */
.L_x_150:
        /* <DEDUP_REMOVED lines=12> */
.L_x_153:
[----:B------:R-:W-:Y:S05]  /*62b0*/  BSYNC B1 ;  /* 0x0000000000017941 */ /* 0x000fea0003800000 */
.L_x_152:
        /* <DEDUP_REMOVED lines=12> */
.L_x_155:
[----:B------:R-:W-:Y:S05]  /*6380*/  BSYNC B1 ;  /* 0x0000000000017941 */ /* 0x000fea0003800000 */
.L_x_154:
        /* <DEDUP_REMOVED lines=12> */
.L_x_157:
[----:B------:R-:W-:Y:S05]  /*6450*/  BSYNC B1 ;  /* 0x0000000000017941 */ /* 0x000fea0003800000 */
.L_x_156:
        /* <DEDUP_REMOVED lines=8> */
[----:B0-----:R-:W-:-:S05]  /*64e0*/  F2FP.SATFINITE.E5M2.F32.PACK_AB_MERGE_C R19, RZ, R20, RZ ;  /* 0x00000014ff13723e */ /* 0x001fca00048060ff */
[----:B------:R0:W-:Y:S01]  /*64f0*/  @!P4 STG.E.U8 desc[UR16][R10.64+0x70], R19 ;  /* 0x000070130a00c986 */ /* 0x0001e2000c101110 */
[----:B------:R-:W-:Y:S05]  /*6500*/  @P3 BRA `(.L_x_159) ;  /* 0x0000000000043947 */ /* 0x000fea0003800000 */
[----:B------:R0:W5:Y:S02]  /*6510*/  LDG.E.U8 R7, desc[UR16][R26.64+0x71] ;  /* 0x000071101a077981 */ /* 0x000164000c1e1100 */
.L_x_159:
[----:B------:R-:W-:Y:S05]  /*6520*/  BSYNC B1 ;  /* 0x0000000000017941 */ /* 0x000fea0003800000 */
.L_x_158:
[----:B-----5:R-:W-:Y:S01]  /*6530*/  LOP3.LUT R7, R7, 0xff, RZ, 0xc0, !PT ;  /* 0x000000ff07077812 */ /* 0x020fe200078ec0ff */
[----:B------:R-:W-:Y:S01]  /*6540*/  BSSY B1, `(.L_x_160) ;  /* 0x000000b000017945 */ /* 0x000fe20003800000 */
[----:B------:R-:W-:Y:S02]  /*6550*/  ISETP.LT.OR P4, PT, R29, 0x79, !P0 ;  /* 0x000000791d00780c */ /* 0x000fe40004781670 */
[----:B------:R-:W-:-:S05]  /*6560*/  F2FP.F16.E5M2.UNPACK_B R7, R7 ;  /* 0x00000007ff07723e */ /* 0x000fca00020004ff */
[----:B------:R-:W-:-:S05]  /*6570*/  HADD2.F32 R20, -RZ, R7.H0_H0 ;  /* 0x20000007ff147230 */ /* 0x000fca0000004100 */
[----:B------:R-:W-:-:S04]  /*6580*/  FMUL R7, R20, R9 ;  /* 0x0000000914077220 */ /* 0x000fc80000400000 */
[----:B------:R-:W-:-:S05]  /*6590*/  FFMA R7, R18, R8, R7 ;  /* 0x0000000812077223 */ /* 0x000fca0000000007 */
[----:B0-----:R-:W-:Y:S02]  /*65a0*/  F2FP.SATFINITE.E5M2.F32.PACK_AB_MERGE_C R19, RZ, R7, RZ ;  /* 0x00000007ff13723e */ /* 0x001fe400048060ff */
[----:B------:R-:W-:-:S03]  /*65b0*/  PRMT R7, RZ, 0x7610, R7 ;  /* 0x00007610ff077816 */ /* 0x000fc60000000007 */
[----:B------:R0:W-:Y:S01]  /*65c0*/  @!P3 STG.E.U8 desc[UR16][R10.64+0x71], R19 ;  /* 0x000071130a00b986 */ /* 0x0001e2000c101110 */
[----:B------:R-:W-:Y:S05]  /*65d0*/  @P4 BRA `(.L_x_161) ;  /* 0x0000000000044947 */ /* 0x000fea0003800000 */
[----:B------:R0:W5:Y:S02]  /*65e0*/  LDG.E.U8 R7, desc[UR16][R24.64+0x78] ;  /* 0x0000781018077981 */ /* 0x000164000c1e1100 */
.L_x_161:
[----:B------:R-:W-:Y:S05]  /*65f0*/  BSYNC B1 ;  /* 0x0000000000017941 */ /* 0x000fea0003800000 */
.L_x_160:
        /* <DEDUP_REMOVED lines=12> */
.L_x_163:
[----:B------:R-:W-:Y:S05]  /*66c0*/  BSYNC B1 ;  /* 0x0000000000017941 */ /* 0x000fea0003800000 */
.L_x_162:
        /* <DEDUP_REMOVED lines=12> */
.L_x_165:
[----:B------:R-:W-:Y:S05]  /*6790*/  BSYNC B1 ;  /* 0x0000000000017941 */ /* 0x000fea0003800000 */
.L_x_164:
[----:B-----5:R-:W-:Y:S01]  /*67a0*/  LOP3.LUT R7, R7, 0xff, RZ, 0xc0, !PT ;  /* 0x000000ff07077812 */ /* 0x020fe200078ec0ff */
[----:B------:R-:W-:Y:S01]  /*67b0*/  BSSY B1, `(.L_x_166) ;  /* 0x000000b000017945 */ /* 0x000fe20003800000 */
[----:B------:R-:W-:Y:S02]  /*67c0*/  ISETP.LT.OR P1, PT, R29, 0x7a, !P1 ;  /* 0x0000007a1d00780c */ /* 0x000fe40004f21670 */
[----:B------:R-:W-:-:S05]  /*67d0*/  F2FP.F16.E5M2.UNPACK_B R7, R7 ;  /* 0x00000007ff07723e */ /* 0x000fca00020004ff */
[----:B01----:R-:W-:Y:S01]  /*67e0*/  HADD2.F32 R12, -RZ, R7.H0_H0 ;  /* 0x20000007ff0c7230 */ /* 0x003fe20000004100 */
[----:B------:R-:W-:-:S04]  /*67f0*/  PRMT R7, RZ, 0x7610, R7 ;  /* 0x00007610ff077816 */ /* 0x000fc80000000007 */
[----:B------:R-:W-:-:S04]  /*6800*/  FMUL R12, R12, R9 ;  /* 0x000000090c0c7220 */ /* 0x000fc80000400000 */
[----:B------:R-:W-:-:S05]  /*6810*/  FFMA R12, R17, R8, R12 ;  /* 0x00000008110c7223 */ /* 0x000fca000000000c */
[----:B------:R-:W-:-:S05]  /*6820*/  F2FP.SATFINITE.E5M2.F32.PACK_AB_MERGE_C R13, RZ, R12, RZ ;  /* 0x0000000cff0d723e */ /* 0x000fca00048060ff */
[----:B------:R0:W-:Y:S01]  /*6830*/  @!P3 STG.E.U8 desc[UR16][R10.64+0x78], R13 ;  /* 0x0000780d0a00b986 */ /* 0x0001e2000c101110 */
[----:B------:R-:W-:Y:S05]  /*6840*/  @P1 BRA `(.L_x_167) ;  /* 0x0000000000041947 */ /* 0x000fea0003800000 */
[----:B------:R1:W5:Y:S02]  /*6850*/  LDG.E.U8 R7, desc[UR16][R26.64+0x79] ;  /* 0x000079101a077981 */ /* 0x000364000c1e1100 */
.L_x_167:
[----:B------:R-:W-:Y:S05]  /*6860*/  BSYNC B1 ;  /* 0x0000000000017941 */ /* 0x000fea0003800000 */
.L_x_166:
[----:B------:R-:W-:Y:S05]  /*6870*/  @P1 BRA `(.L_x_168) ;  /* 0x0000001000281947 */ /* 0x000fea0003800000 */
[----:B-----5:R-:W-:-:S04]  /*6880*/  LOP3.LUT R7, R7, 0xff, RZ, 0xc0, !PT ;  /* 0x000000ff07077812 */ /* 0x020fc800078ec0ff */
[----:B------:R-:W-:-:S05]  /*6890*/  F2FP.F16.E5M2.UNPACK_B R7, R7 ;  /* 0x00000007ff07723e */ /* 0x000fca00020004ff */
[----:B------:R-:W-:-:S05]  /*68a0*/  HADD2.F32 R12, -RZ, R7.H0_H0 ;  /* 0x20000007ff0c7230 */ /* 0x000fca0000004100 */
[----:B------:R-:W-:-:S04]  /*68b0*/  FMUL R7, R12, R9 ;  /* 0x000000090c077220 */ /* 0x000fc80000400000 */
[----:B------:R-:W-:-:S05]  /*68c0*/  FFMA R7, R16, R8, R7 ;  /* 0x0000000810077223 */ /* 0x000fca0000000007 */
[----:B------:R-:W-:-:S05]  /*68d0*/  F2FP.SATFINITE.E5M2.F32.PACK_AB_MERGE_C R7, RZ, R7, RZ ;  /* 0x00000007ff07723e */ /* 0x000fca00048060ff */
[----:B------:R0:W-:Y:S01]  /*68e0*/  STG.E.U8 desc[UR16][R10.64+0x79], R7 ;  /* 0x000079070a007986 */ /* 0x0001e2000c101110 */
[----:B------:R-:W-:Y:S05]  /*68f0*/  BRA `(.L_x_168) ;  /* 0x0000001000087947 */ /* 0x000fea0003800000 */
.L_x_39:
[----:B------:R-:W-:Y:S01]  /*6900*/  ISETP.GE.AND P1, PT, R36, 0x1, PT ;  /* 0x000000012400780c */ /* 0x000fe20003f26270 */
[-C--:B--2---:R-:W-:Y:S01]  /*6910*/  FMUL R143, R143, R8.reuse ;  /* 0x000000088f8f7220 */ /* 0x084fe20000400000 */
[-C--:B------:R-:W-:Y:S01]  /*6920*/  FMUL R138, R138, R8.reuse ;  /* 0x000000088a8a7220 */ /* 0x080fe20000400000 */
[----:B------:R-:W-:Y:S01]  /*6930*/  ISETP.GE.AND P0, PT, R36, 0x9, PT ;  /* 0x000000092400780c */ /* 0x000fe20003f06270 */
[-C--:B------:R-:W-:Y:S01]  /*6940*/  FMUL R141, R141, R8.reuse ;  /* 0x000000088d8d7220 */ /* 0x080fe20000400000 */
[C---:B------:R-:W-:Y:S01]  /*6950*/  ISETP.LT.OR P4, PT, R29.reuse, 0x1, !P1 ;  /* 0x000000011d00780c */ /* 0x040fe20004f81670 */
[-C--:B------:R-:W-:Y:S01]  /*6960*/  FMUL R136, R136, R8.reuse ;  /* 0x0000000888887220 */ /* 0x080fe20000400000 */
[----:B------:R-:W-:Y:S01]  /*6970*/  ISETP.LT.OR P5, PT, R29, 0x2, !P1 ;  /* 0x000000021d00780c */ /* 0x000fe20004fa1670 */
[-C--:B------:R-:W-:Y:S01]  /*6980*/  FMUL R139, R139, R8.reuse ;  /* 0x000000088b8b7220 */ /* 0x080fe20000400000 */
[----:B------:R-:W-:Y:S01]  /*6990*/  F2FP.SATFINITE.E5M2.F32.PACK_AB_MERGE_C R143, RZ, R143, RZ ;  /* 0x0000008fff8f723e */ /* 0x000fe200048060ff */
[----:B------:R-:W-:Y:S01]  /*69a0*/  FMUL R134, R134, R8 ;  /* 0x0000000886867220 */ /* 0x000fe20000400000 */
[----:B------:R-:W-:Y:S01]  /*69b0*/  F2FP.SATFINITE.E5M2.F32.PACK_AB_MERGE_C R7, RZ, R138, RZ ;  /* 0x0000008aff07723e */ /* 0x000fe200048060ff */
[-C--:B------:R-:W-:Y:S01]  /*69c0*/  FMUL R137, R137, R8.reuse ;  /* 0x0000000889897220 */ /* 0x080fe20000400000 */
[C---:B------:R-:W-:Y:S01]  /*69d0*/  ISETP.LT.OR P3, PT, R29.reuse, 0x1, !P0 ;  /* 0x000000011d00780c */ /* 0x040fe20004761670 */
[-C--:B------:R-:W-:Y:S01]  /*69e0*/  FMUL R132, R132, R8.reuse ;  /* 0x0000000884847220 */ /* 0x080fe20000400000 */
[----:B------:R-:W-:Y:S01]  /*69f0*/  ISETP.LT.OR P6, PT, R29, 0xa, !P1 ;  /* 0x0000000a1d00780c */ /* 0x000fe20004fc1670 */
[-C--:B------:R-:W-:Y:S01]  /*6a00*/  FMUL R135, R135, R8.reuse ;  /* 0x0000000887877220 */ /* 0x080fe20000400000 */
[----:B------:R-:W-:Y:S01]  /*6a10*/  F2FP.SATFINITE.E5M2.F32.PACK_AB_MERGE_C R141, RZ, R141, RZ ;  /* 0x0000008dff8d723e */ /* 0x000fe200048060ff */
[----:B------:R-:W-:Y:S01]  /*6a20*/  @!P4 STG.E.U8 desc[UR16][R12.64], R143 ;  /* 0x0000008f0c00c986 */ /* 0x000fe2000c101110 */
[C---:B------:R-:W-:Y:S01]  /*6a30*/  ISETP.LT.OR P4, PT, R29.reuse, 0x2, !P0 ;  /* 0x000000021d00780c */ /* 0x040fe20004781670 */
[----:B------:R-:W-:Y:S01]  /*6a40*/  FMUL R130, R130, R8 ;  /* 0x0000000882827220 */ /* 0x000fe20000400000 */
[----:B------:R-:W-:Y:S01]  /*6a50*/  F2FP.SATFINITE.E5M2.F32.PACK_AB_MERGE_C R25, RZ, R136, RZ ;  /* 0x00000088ff19723e */ /* 0x000fe200048060ff */
[----:B------:R0:W-:Y:S01]  /*6a60*/  @!P5 STG.E.U8 desc[UR16][R12.64+0x1], R7 ;  /* 0x000001070c00d986 */ /* 0x0001e2000c101110 */
[----:B------:R-:W-:Y:S01]  /*6a70*/  ISETP.LT.OR P5, PT, R29, 0x9, !P1 ;  /* 0x000000091d00780c */ /* 0x000fe20004fa1670 */
[-C--:B------:R-:W-:Y:S01]  /*6a80*/  FMUL R133, R133, R8.reuse ;  /* 0x0000000885857220 */ /* 0x080fe20000400000 */
[----:B------:R-:W-:Y:S01]  /*6a90*/  F2FP.SATFINITE.E5M2.F32.PACK_AB_MERGE_C R139, RZ, R139, RZ ;  /* 0x0000008bff8b723e */ /* 0x000fe200048060ff */
[----:B------:R-:W-:Y:S01]  /*6aa0*/  @!P3 STG.E.U8 desc[UR16][R10.64], R141 ;  /* 0x0000008d0a00b986 */ /* 0x000fe2000c101110 */
[----:B------:R-:W-:Y:S01]  /*6ab0*/  ISETP.LT.OR P3, PT, R29, 0x9, !P0 ;  /* 0x000000091d00780c */ /* 0x000fe20004761670 */
[-C--:B------:R-:W-:Y:S01]  /*6ac0*/  FMUL R128, R128, R8.reuse ;  /* 0x0000000880807220 */ /* 0x080fe20000400000 */
[----:B------:R-:W-:Y:S01]  /*6ad0*/  F2FP.SATFINITE.E5M2.F32.PACK_AB_MERGE_C R137, RZ, R137, RZ ;  /* 0x00000089ff89723e */ /* 0x000fe200048060ff */
[-C--:B------:R-:W-:Y:S01]  /*6ae0*/  FMUL R131, R131, R8.reuse ;  /* 0x0000000883837220 */ /* 0x080fe20000400000 */
[----:B------:R-:W-:Y:S01]  /*6af0*/  F2FP.SATFINITE.E5M2.F32.PACK_AB_MERGE_C R135, RZ, R135, RZ ;  /* 0x00000087ff87723e */ /* 0x000fe200048060ff */
[----:B------:R1:W-:Y:S01]  /*6b00*/  @!P4 STG.E.U8 desc[UR16][R10.64+0x1], R25 ;  /* 0x000001190a00c986 */ /* 0x0003e2000c101110 */
[C---:B------:R-:W-:Y:S01]  /*6b10*/  ISETP.LT.OR P4, PT, R29.reuse, 0xa, !P0 ;  /* 0x0000000a1d00780c */ /* 0x040fe20004781670 */
[----:B------:R-:W-:Y:S01]  /*6b20*/  FMUL R126, R126, R8 ;  /* 0x000000087e7e7220 */ /* 0x000fe20000400000 */
[----:B0-----:R-:W-:Y:S01]  /*6b30*/  F2FP.SATFINITE.E5M2.F32.PACK_AB_MERGE_C R7, RZ, R134, RZ ;  /* 0x00000086ff07723e */ /* 0x001fe200048060ff */
[----:B------:R-:W-:Y:S01]  /*6b40*/  @!P5 STG.E.U8 desc[UR16][R12.64+0x8], R139 ;  /* 0x0000088b0c00d986 */ /* 0x000fe2000c101110 */
[----:B------:R-:W-:Y:S01]  /*6b50*/  ISETP.LT.OR P5, PT, R29, 0x11, !P1 ;  /* 0x000000111d00780c */ /* 0x000fe20004fa1670 */
[-C--:B------:R-:W-:Y:S01]  /*6b60*/  FMUL R129, R129, R8.reuse ;  /* 0x0000000881817220 */ /* 0x080fe20000400000 */
[----:B------:R-:W-:Y:S01]  /*6b70*/  F2FP.SATFINITE.E5M2.F32.PACK_AB_MERGE_C R133, RZ, R133, RZ ;  /* 0x00000085ff85723e */ /* 0x000fe200048060ff */
[----:B------:R0:W-:Y:S01]  /*6b80*/  @!P6 STG.E.U8 desc[UR16][R12.64+0x9], R7 ;  /* 0x000009070c00e986 */ /* 0x0001e2000c101110 */
[----:B------:R-:W-:Y:S01]  /*6b90*/  ISETP.LT.OR P6, PT, R29, 0x12, !P1 ;  /* 0x000000121d00780c */ /* 0x000fe20004fc1670 */
[----:B------:R-:W-:Y:S01]  /*6ba0*/  FMUL R124, R124, R8 ;  /* 0x000000087c7c7220 */ /* 0x000fe20000400000 */
[----:B------:R-:W-:Y:S01]  /*6bb0*/  F2FP.SATFINITE.E5M2.F32.PACK_AB_MERGE_C R131, RZ, R131, RZ ;  /* 0x00000083ff83723e */ /* 0x000fe200048060ff */
[----:B------:R-:W-:Y:S01]  /*6bc0*/  @!P3 STG.E.U8 desc[UR16][R10.64+0x8], R137 ;  /* 0x000008890a00b986 */ /* 0x000fe2000c101110 */
[----:B-1----:R-:W-:Y:S01]  /*6bd0*/  F2FP.SATFINITE.E5M2.F32.PACK_AB_MERGE_C R25, RZ, R132, RZ ;  /* 0x00000084ff19723e */ /* 0x002fe200048060ff */
[-C--:B------:R-:W-:Y:S01]  /*6be0*/  FMUL R127, R127, R8.reuse ;  /* 0x000000087f7f7220 */ /* 0x080fe20000400000 */
[C---:B------:R-:W-:Y:S01]  /*6bf0*/  ISETP.LT.OR P3, PT, R29.reuse, 0x11, !P0 ;  /* 0x000000111d00780c */ /* 0x040fe20004761670 */
[-C--:B------:R-:W-:Y:S01]  /*6c00*/  FMUL R122, R122, R8.reuse ;  /* 0x000000087a7a7220 */ /* 0x080fe20000400000 */
[----:B------:R-:W-:Y:S01]  /*6c10*/  F2FP.SATFINITE.E5M2.F32.PACK_AB_MERGE_C R129, RZ, R129, RZ ;  /* 0x00000081ff81723e */ /* 0x000fe200048060ff */
[----:B------:R1:W-:Y:S01]  /*6c20*/  @!P4 STG.E.U8 desc[UR16][R10.64+0x9], R25 ;  /* 0x000009190a00c986 */ /* 0x0003e2000c101110 */
[----:B------:R-:W-:Y:S01]  /*6c30*/  ISETP.LT.OR P4, PT, R29, 0x12, !P0 ;  /* 0x000000121d00780c */ /* 0x000fe20004781670 */
[----:B------:R-:W-:Y:S01]  /*6c40*/  FMUL R125, R125, R8 ;  /* 0x000000087d7d7220 */ /* 0x000fe20000400000 */
[----:B0-----:R-:W-:Y:S01]  /*6c50*/  F2FP.SATFINITE.E5M2.F32.PACK_AB_MERGE_C R7, RZ, R130, RZ ;  /* 0x00000082ff07723e */ /* 0x001fe200048060ff */
[----:B------:R-:W-:Y:S01]  /*6c60*/  @!P5 STG.E.U8 desc[UR16][R12.64+0x10], R135 ;  /* 0x000010870c00d986 */ /* 0x000fe2000c101110 */
[C---:B------:R-:W-:Y:S01]  /*6c70*/  ISETP.LT.OR P5, PT, R29.reuse, 0x19, !P1 ;  /* 0x000000191d00780c */ /* 0x040fe20004fa1670 */
[-C--:B------:R-:W-:Y:S01]  /*6c80*/  FMUL R120, R120, R8.reuse ;  /* 0x0000000878787220 */ /* 0x080fe20000400000 */
[----:B------:R-:W-:Y:S01]  /*6c90*/  F2FP.SATFINITE.E5M2.F32.PACK_AB_MERGE_C R127, RZ, R127, RZ ;  /* 0x0000007fff7f723e */ /* 0x000fe200048060ff */
[----:B------:R0:W-:Y:S01]  /*6ca0*/  @!P6 STG.E.U8 desc[UR16][R12.64+0x11], R7 ;  /* 0x000011070c00e986 */ /* 0x0001e2000c101110 */
[----:B------:R-:W-:Y:S01]  /*6cb0*/  ISETP.LT.OR P6, PT, R29, 0x1a, !P1 ;  /* 0x0000001a1d00780c */ /* 0x000fe20004fc1670 */
[-C--:B------:R-:W-:Y:S01]  /*6cc0*/  FMUL R123, R123, R8.reuse ;  /* 0x000000087b7b7220 */ /* 0x080fe20000400000 */
[----:B------:R-:W-:Y:S01]  /*6cd0*/  FMUL R118, R118, R8 ;  /* 0x0000000876767220 */ /* 0x000fe20000400000 */
[----:B-1----:R-:W-:Y:S01]  /*6ce0*/  F2FP.SATFINITE.E5M2.F32.PACK_AB_MERGE_C R25, RZ, R128, RZ ;  /* 0x00000080ff19723e */ /* 0x002fe200048060ff */
[----:B------:R-:W-:Y:S01]  /*6cf0*/  @!P3 STG.E.U8 desc[UR16][R10.64+0x10], R133 ;  /* 0x000010850a00b986 */ /* 0x000fe2000c101110 */
[----:B------:R-:W-:Y:S01]  /*6d00*/  ISETP.LT.OR P3, PT, R29, 0x19, !P0 ;  /* 0x000000191d00780c */ /* 0x000fe20004761670 */
        /* <DEDUP_REMOVED lines=35> */
[----:B------:R-:W-:Y:S01]  /*6f40*/  ISETP.LT.OR P3, PT, R29, 0x29, !P0 ;  /* 0x000000291d00780c */ /* 0x000fe20004761670 */
[-C--:B------:R-:W-:Y:S01]  /*6f50*/  FMUL R111, R111, R8.reuse ;  /* 0x000000086f6f7220 */ /* 0x080fe20000400000 */
[-C--:B------:R-:W-:Y:S01]  /*6f60*/  FMUL R106, R106, R8.reuse ;  /* 0x000000086a6a7220 */ /* 0x080fe20000400000 */
        /* <DEDUP_REMOVED lines=104> */
[----:B------:R-:W-:-:S02]  /*75f0*/  ISETP.LT.OR P3, PT, R29, 0x59, !P0 ;  /* 0x000000591d00780c */ /* 0x000fc40004761670 */
[----:B------:R-:W-:Y:S01]  /*7600*/  F2FP.SATFINITE.E5M2.F32.PACK_AB_MERGE_C R21, RZ, R21, RZ ;  /* 0x00000015ff15723e */ /* 0x000fe200048060ff */
[----:B------:R1:W-:Y:S01]  /*7610*/  @!P4 STG.E.U8 desc[UR16][R10.64+0x51], R25 ;  /* 0x000051190a00c986 */ /* 0x0003e2000c101110 */
[C---:B------:R-:W-:Y:S02]  /*7620*/  ISETP.LT.OR P4, PT, R29.reuse, 0x5a, !P0 ;  /* 0x0000005a1d00780c */ /* 0x040fe40004781670 */
[----:B0-----:R-:W-:Y:S01]  /*7630*/  F2FP.SATFINITE.E5M2.F32.PACK_AB_MERGE_C R7, RZ, R94, RZ ;  /* 0x0000005eff07723e */ /* 0x001fe200048060ff */
[----:B------:R-:W-:Y:S01]  /*7640*/  @!P5 STG.E.U8 desc[UR16][R12.64+0x58], R99 ;  /* 0x000058630c00d986 */ /* 0x000fe2000c101110 */
[C---:B------:R-:W-:Y:S02]  /*7650*/  ISETP.LT.OR P5, PT, R29.reuse, 0x61, !P1 ;  /* 0x000000611d00780c */ /* 0x040fe40004fa1670 */
[----:B------:R-:W-:Y:S01]  /*7660*/  F2FP.SATFINITE.E5M2.F32.PACK_AB_MERGE_C R15, RZ, R15, RZ ;  /* 0x0000000fff0f723e */ /* 0x000fe200048060ff */
[----:B------:R0:W-:Y:S01]  /*7670*/  @!P6 STG.E.U8 desc[UR16][R12.64+0x59], R7 ;  /* 0x000059070c00e986 */ /* 0x0001e2000c101110 */
[----:B------:R-:W-:-:S02]  /*7680*/  ISETP.LT.OR P6, PT, R29, 0x62, !P1 ;  /* 0x000000621d00780c */ /* 0x000fc40004fc1670 */
[----:B------:R-:W-:Y:S01]  /*7690*/  F2FP.SATFINITE.E5M2.F32.PACK_AB_MERGE_C R17, RZ, R17, RZ ;  /* 0x00000011ff11723e */ /* 0x000fe200048060ff */
[----:B------:R-:W-:Y:S01]  /*76a0*/  @!P3 STG.E.U8 desc[UR16][R10.64+0x58], R97 ;  /* 0x000058610a00b986 */ /* 0x000fe2000c101110 */
[----:B-1----:R-:W-:Y:S02]  /*76b0*/  F2FP.SATFINITE.E5M2.F32.PACK_AB_MERGE_C R25, RZ, R92, RZ ;  /* 0x0000005cff19723e */ /* 0x002fe400048060ff */
[----:B------:R-:W-:-:S03]  /*76c0*/  ISETP.LT.OR P3, PT, R29, 0x61, !P0 ;  /* 0x000000611d00780c */ /* 0x000fc60004761670 */
[----:B------:R1:W-:Y:S01]  /*76d0*/  @!P4 STG.E.U8 desc[UR16][R10.64+0x59], R25 ;  /* 0x000059190a00c986 */ /* 0x0003e2000c101110 */
[C---:B------:R-:W-:Y:S02]  /*76e0*/  ISETP.LT.OR P4, PT, R29.reuse, 0x62, !P0 ;  /* 0x000000621d00780c */ /* 0x040fe40004781670 */
[----:B0-----:R-:W-:Y:S01]  /*76f0*/  F2FP.SATFINITE.E5M2.F32.PACK_AB_MERGE_C R7, RZ, R90, RZ ;  /* 0x0000005aff07723e */ /* 0x001fe200048060ff */
[----:B------:R-:W-:Y:S01]  /*7700*/  @!P5 STG.E.U8 desc[UR16][R12.64+0x60], R93 ;  /* 0x0000605d0c00d986 */ /* 0x000fe2000c101110 */
[----:B------:R-:W-:-:S03]  /*7710*/  ISETP.LT.OR P5, PT, R29, 0x69, !P1 ;  /* 0x000000691d00780c */ /* 0x000fc60004fa1670 */
[----:B------:R0:W-:Y:S01]  /*7720*/  @!P6 STG.E.U8 desc[UR16][R12.64+0x61], R7 ;  /* 0x000061070c00e986 */ /* 0x0001e2000c101110 */
[C---:B------:R-:W-:Y:S02]  /*7730*/  ISETP.LT.OR P6, PT, R29.reuse, 0x6a, !P1 ;  /* 0x0000006a1d00780c */ /* 0x040fe40004fc1670 */
[----:B-1----:R-:W-:Y:S01]  /*7740*/  F2FP.SATFINITE.E5M2.F32.PACK_AB_MERGE_C R25, RZ, R88, RZ ;  /* 0x00000058ff19723e */ /* 0x002fe200048060ff */
[----:B------:R-:W-:Y:S01]  /*7750*/  @!P3 STG.E.U8 desc[UR16][R10.64+0x60], R95 ;  /* 0x0000605f0a00b986 */ /* 0x000fe2000c101110 */
        /* <DEDUP_REMOVED lines=11> */
[----:B------:R-:W-:Y:S01]  /*7810*/  @!P4 STG.E.U8 desc[UR16][R10.64+0x69], R25 ;  /* 0x000069190a00c986 */ /* 0x000fe2000c101110 */
[C---:B------:R-:W-:Y:S02]  /*7820*/  ISETP.LT.OR P4, PT, R29.reuse, 0x79, !P1 ;  /* 0x000000791d00780c */ /* 0x040fe40004f81670 */
[C---:B------:R-:W-:Y:S01]  /*7830*/  ISETP.LT.OR P1, PT, R29.reuse, 0x7a, !P1 ;  /* 0x0000007a1d00780c */ /* 0x040fe20004f21670 */
[----:B------:R1:W-:Y:S01]  /*7840*/  @!P5 STG.E.U8 desc[UR16][R12.64+0x70], R23 ;  /* 0x000070170c00d986 */ /* 0x0003e2000c101110 */
[C---:B------:R-:W-:Y:S02]  /*7850*/  ISETP.LT.OR P5, PT, R29.reuse, 0x72, !P0 ;  /* 0x000000721d00780c */ /* 0x040fe400047a1670 */
[----:B0-----:R-:W-:Y:S01]  /*7860*/  F2FP.SATFINITE.E5M2.F32.PACK_AB_MERGE_C R7, RZ, R18, RZ ;  /* 0x00000012ff07723e */ /* 0x001fe200048060ff */
[----:B------:R0:W-:Y:S01]  /*7870*/  @!P6 STG.E.U8 desc[UR16][R12.64+0x71], R19 ;  /* 0x000071130c00e986 */ /* 0x0001e2000c101110 */
[C---:B------:R-:W-:Y:S02]  /*7880*/  ISETP.LT.OR P6, PT, R29.reuse, 0x79, !P0 ;  /* 0x000000791d00780c */ /* 0x040fe400047c1670 */
[----:B------:R-:W-:Y:S01]  /*7890*/  ISETP.LT.OR P0, PT, R29, 0x7a, !P0 ;  /* 0x0000007a1d00780c */ /* 0x000fe20004701670 */
[----:B------:R2:W-:Y:S01]  /*78a0*/  @!P3 STG.E.U8 desc[UR16][R10.64+0x70], R21 ;  /* 0x000070150a00b986 */ /* 0x0005e2000c101110 */
[----:B-1----:R-:W-:-:S05]  /*78b0*/  F2FP.SATFINITE.E5M2.F32.PACK_AB_MERGE_C R23, RZ, R16, RZ ;  /* 0x00000010ff17723e */ /* 0x002fca00048060ff */
[----:B------:R2:W-:Y:S01]  /*78c0*/  @!P5 STG.E.U8 desc[UR16][R10.64+0x71], R7 ;  /* 0x000071070a00d986 */ /* 0x0005e2000c101110 */
[----:B0-----:R-:W-:-:S03]  /*78d0*/  F2FP.SATFINITE.E5M2.F32.PACK_AB_MERGE_C R19, RZ, R14, RZ ;  /* 0x0000000eff13723e */ /* 0x001fc600048060ff */
[----:B------:R2:W-:Y:S04]  /*78e0*/  @!P4 STG.E.U8 desc[UR16][R12.64+0x78], R15 ;  /* 0x0000780f0c00c986 */ /* 0x0005e8000c101110 */
[----:B------:R2:W-:Y:S04]  /*78f0*/  @!P1 STG.E.U8 desc[UR16][R12.64+0x79], R19 ;  /* 0x000079130c009986 */ /* 0x0005e8000c101110 */
[----:B------:R2:W-:Y:S04]  /*7900*/  @!P6 STG.E.U8 desc[UR16][R10.64+0x78], R17 ;  /* 0x000078110a00e986 */ /* 0x0005e8000c101110 */
[----:B------:R2:W-:Y:S02]  /*7910*/  @!P0 STG.E.U8 desc[UR16][R10.64+0x79], R23 ;  /* 0x000079170a008986 */ /* 0x0005e4000c101110 */
.L_x_168:
[----:B------:R-:W-:Y:S05]  /*7920*/  BSYNC B0 ;  /* 0x0000000000007941 */ /* 0x000fea0003800000 */
.L_x_38:
[----:B------:R-:W-:Y:S01]  /*7930*/  ULDC UR6, c[0x0][0xc] ;  /* 0x0000030000067ab9 */ /* 0x000fe20000000800 */
[----:B------:R-:W-:Y:S01]  /*7940*/  ULDC UR7, c[0x0][0x10] ;  /* 0x0000040000077ab9 */ /* 0x000fe20000000800 */
[----:B0-2--5:R-:W0:Y:S01]  /*7950*/  LDC R7, c[0x0][0x14] ;  /* 0x00000500ff077b82 */ /* 0x025e220000000800 */
[----:B------:R-:W-:Y:S01]  /*7960*/  UIMAD.WIDE.U32 UR6, UR6, UR7, URZ ;  /* 0x00000007060672a5 */ /* 0x000fe2000f8e003f */
[----:B----4-:R-:W-:Y:S01]  /*7970*/  PRMT R10, RZ, 0x7610, R10 ;  /* 0x00007610ff0a7816 */ /* 0x010fe2000000000a */
[----:B------:R-:W-:-:S04]  /*7980*/  IMAD.MOV.U32 R11, RZ, RZ, -0x1 ;  /* 0xffffffffff0b7424 */ /* 0x000fc800078e00ff */
[----:B0-----:R-:W-:-:S04]  /*7990*/  IMAD.WIDE.U32 R2, R7, UR6, R2 ;  /* 0x0000000607027c25 */ /* 0x001fc8000f8e0002 */
[----:B------:R-:W-:Y:S01]  /*79a0*/  IMAD R7, R7, UR7, RZ ;  /* 0x0000000707077c24 */ /* 0x000fe2000f8e02ff */
[----:B------:R-:W-:Y:S02]  /*79b0*/  ULDC.64 UR6, c[0x0][0x650] ;  /* 0x0001940000067ab9 */ /* 0x000fe40000000a00 */
[----:B------:R-:W-:Y:S01]  /*79c0*/  ISETP.GE.U32.AND P0, PT, R2, UR6, PT ;  /* 0x0000000602007c0c */ /* 0x000fe2000bf06070 */
[----:B------:R-:W-:Y:S02]  /*79d0*/  IMAD.IADD R3, R3, 0x1, R7 ;  /* 0x0000000103037824 */ /* 0x000fe400078e0207 */
[----:B------:R-:W-:-:S03]  /*79e0*/  IMAD.MOV.U32 R7, RZ, RZ, -0x1 ;  /* 0xffffffffff077424 */ /* 0x000fc600078e00ff */
[----:B------:R-:W-:-:S13]  /*79f0*/  ISETP.GE.U32.AND.EX P0, PT, R3, UR7, PT, P0 ;  /* 0x0000000703007c0c */ /* 0x000fda000bf06100 */
[----:B------:R-:W-:Y:S05]  /*7a00*/  @P0 BRA `(.L_x_169) ;  /* 0x0000000400600947 */ /* 0x000fea0003800000 */
[----:B------:R-:W0:Y:S01]  /*7a10*/  S2R R22, SR_CTAID.X ;  /* 0x0000000000167919 */ /* 0x000e220000002500 */
[----:B------:R-:W2:Y:S01]  /*7a20*/  LDC.64 R16, c[0x0][0x628] ;  /* 0x00018a00ff107b82 */ /* 0x000ea20000000a00 */
[----:B------:R-:W-:Y:S01]  /*7a30*/  ULDC UR6, c[0x0][0x150] ;  /* 0x0000540000067ab9 */ /* 0x000fe20000000800 */
[----:B------:R-:W-:Y:S01]  /*7a40*/  IMAD.MOV.U32 R14, RZ, RZ, R2 ;  /* 0x000000ffff0e7224 */ /* 0x000fe200078e0002 */
[----:B------:R-:W4:Y:S01]  /*7a50*/  S2R R24, SR_CTAID.Y ;  /* 0x0000000000187919 */ /* 0x000f220000002600 */
[----:B------:R-:W-:-:S04]  /*7a60*/  IMAD.MOV.U32 R15, RZ, RZ, R3 ;  /* 0x000000ffff0f7224 */ /* 0x000fc800078e0003 */
[----:B------:R-:W1:Y:S08]  /*7a70*/  LDC R25, c[0x0][0x144] ;  /* 0x00005100ff197b82 */ /* 0x000e700000000800 */
[----:B------:R-:W1:Y:S08]  /*7a80*/  LDC R18, c[0x0][0x630] ;  /* 0x00018c00ff127b82 */ /* 0x000e700000000800 */
[----:B------:R-:W1:Y:S01]  /*7a90*/  LDC.64 R20, c[0x0][0x620] ;  /* 0x00018800ff147b82 */ /* 0x000e620000000a00 */
[----:B--2---:R-:W-:-:S04]  /*7aa0*/  ISETP.NE.U32.AND P0, PT, R16, RZ, PT ;  /* 0x000000ff1000720c */ /* 0x004fc80003f05070 */
[----:B------:R-:W-:Y:S02]  /*7ab0*/  ISETP.NE.AND.EX P0, PT, R17, RZ, PT, P0 ;  /* 0x000000ff1100720c */ /* 0x000fe40003f05300 */
[----:B0-----:R-:W-:-:S05]  /*7ac0*/  I2FP.F32.U32 R7, R22 ;  /* 0x0000001600077245 */ /* 0x001fca0000201000 */
[----:B------:R-:W-:-:S04]  /*7ad0*/  FMUL R7, R7, UR6 ;  /* 0x0000000607077c20 */ /* 0x000fc80008400000 */
[----:B------:R0:W2:Y:S02]  /*7ae0*/  F2I.U32.TRUNC.NTZ R23, R7 ;  /* 0x0000000700177305 */ /* 0x0000a4000020f000 */
[----:B----4-:R-:W-:Y:S05]  /*7af0*/  @!P0 BRA `(.L_x_170) ;  /* 0x0000000000288947 */ /* 0x010fea0003800000 */
[----:B0-----:R-:W0:Y:S02]  /*7b00*/  LDC R7, c[0x0][0x634] ;  /* 0x00018d00ff077b82 */ /* 0x001e240000000800 */
        /* <DEDUP_REMOVED lines=9> */
.L_x_170:
[-CC-:B-1----:R-:W-:Y:S01]  /*7ba0*/  SHF.R.U64 R19, R14, R18.reuse, R15.reuse ;  /* 0x000000120e137219 */ /* 0x182fe2000000120f */
[----:B------:R-:W1:Y:S01]  /*7bb0*/  LDC.64 R30, c[0x0][0x640] ;  /* 0x00019000ff1e7b82 */ /* 0x000e620000000a00 */
[----:B0-----:R-:W-:Y:S01]  /*7bc0*/  SHF.R.U32.HI R7, RZ, R18, R15 ;  /* 0x00000012ff077219 */ /* 0x001fe2000001160f */
[----:B--2---:R-:W-:Y:S01]  /*7bd0*/  IMAD.MOV R23, RZ, RZ, -R23 ;  /* 0x000000ffff177224 */ /* 0x004fe200078e0a17 */
[----:B------:R-:W-:Y:S01]  /*7be0*/  IADD3 R13, P0, RZ, -R19, RZ ;  /* 0x80000013ff0d7210 */ /* 0x000fe20007f1e0ff */
[----:B------:R-:W-:Y:S02]  /*7bf0*/  ULDC UR6, c[0x0][0x154] ;  /* 0x0000550000067ab9 */ /* 0x000fe40000000800 */
[----:B------:R-:W-:Y:S02]  /*7c00*/  IMAD R25, R25, R23, R22 ;  /* 0x0000001719197224 */ /* 0x000fe400078e0216 */
[----:B------:R-:W0:Y:S01]  /*7c10*/  LDC R14, c[0x0][0x618] ;  /* 0x00018600ff0e7b82 */ /* 0x000e220000000800 */
[----:B------:R-:W-:-:S02]  /*7c20*/  IMAD.X R7, RZ, RZ, ~R7, P0 ;  /* 0x000000ffff077224 */ /* 0x000fc400000e0e07 */
[----:B------:R-:W-:-:S04]  /*7c30*/  IMAD.WIDE.U32 R10, R13, R20, R2 ;  /* 0x000000140d0a7225 */ /* 0x000fc800078e0002 */
[----:B------:R-:W-:Y:S01]  /*7c40*/  IMAD R12, R7, R20, RZ ;  /* 0x00000014070c7224 */ /* 0x000fe200078e02ff */
[----:B---3--:R-:W2:Y:S03]  /*7c50*/  LDC R26, c[0x0][0x608] ;  /* 0x00018200ff1a7b82 */ /* 0x008ea60000000800 */
[----:B------:R-:W-:Y:S02]  /*7c60*/  IMAD R7, R13, R21, R12 ;  /* 0x000000150d077224 */ /* 0x000fe400078e020c */
[----:B------:R-:W-:Y:S02]  /*7c70*/  IMAD.MOV.U32 R13, RZ, RZ, 0x1 ;  /* 0x00000001ff0d7424 */ /* 0x000fe400078e00ff */
[----:B------:R-:W-:Y:S01]  /*7c80*/  IMAD.IADD R7, R11, 0x1, R7 ;  /* 0x000000010b077824 */ /* 0x000fe200078e0207 */
[----:B------:R-:W3:Y:S01]  /*7c90*/  LDC R28, c[0x0][0x658] ;  /* 0x00019600ff1c7b82 */ /* 0x000ee20000000800 */
[----:B------:R-:W-:-:S02]  /*7ca0*/  I2FP.F32.U32 R11, R24 ;  /* 0x00000018000b7245 */ /* 0x000fc40000201000 */
[----:B-1----:R-:W-:-:S03]  /*7cb0*/  ISETP.NE.U32.AND P0, PT, R30, RZ, PT ;  /* 0x000000ff1e00720c */ /* 0x002fc60003f05070 */
[----:B------:R-:W-:Y:S01]  /*7cc0*/  FMUL R12, R11, UR6 ;  /* 0x000000060b0c7c20 */ /* 0x000fe20008400000 */
[----:B------:R-:W-:Y:S01]  /*7cd0*/  ISETP.NE.AND.EX P0, PT, R31, RZ, PT, P0 ;  /* 0x000000ff1f00720c */ /* 0x000fe20003f05300 */
[----:B------:R-:W1:Y:S01]  /*7ce0*/  LDC R23, c[0x0][0x148] ;  /* 0x00005200ff177b82 */ /* 0x000e620000000800 */
[-CC-:B0-----:R-:W-:Y:S01]  /*7cf0*/  SHF.R.U64 R18, R10, R14.reuse, R7.reuse ;  /* 0x0000000e0a127219 */ /* 0x181fe20000001207 */
[----:B------:R0:W4:Y:S01]  /*7d00*/  F2I.U32.TRUNC.NTZ R20, R12 ;  /* 0x0000000c00147305 */ /* 0x000122000020f000 */
[----:B------:R-:W-:Y:S01]  /*7d10*/  SHF.R.U32.HI R7, RZ, R14, R7 ;  /* 0x0000000eff077219 */ /* 0x000fe20000011607 */
[----:B------:R-:W-:-:S04]  /*7d20*/  IMAD.MOV.U32 R11, RZ, RZ, -0x1 ;  /* 0xffffffffff0b7424 */ /* 0x000fc800078e00ff */
[----:B------:R-:W0:Y:S01]  /*7d30*/  LDC R22, c[0x0][0x600] ;  /* 0x00018000ff167b82 */ /* 0x000e220000000800 */
[-CC-:B--2---:R-:W-:Y:S02]  /*7d40*/  SHF.R.U64 R16, R18, R26.reuse, R7.reuse ;  /* 0x0000001a12107219 */ /* 0x184fe40000001207 */
[----:B------:R-:W-:-:S05]  /*7d50*/  SHF.R.U32.HI R7, RZ, R26, R7 ;  /* 0x0000001aff077219 */ /* 0x000fca0000011607 */
[----:B------:R-:W2:Y:S01]  /*7d60*/  LDC R29, c[0x0][0x648] ;  /* 0x00019200ff1d7b82 */ /* 0x000ea20000000800 */
[-C--:B---3--:R-:W-:Y:S02]  /*7d70*/  SHF.L.U32 R10, R11, R28.reuse, RZ ;  /* 0x0000001c0b0a7219 */ /* 0x088fe400000006ff */
[--C-:B------:R-:W-:Y:S02]  /*7d80*/  SHF.R.U64 R21, R16, R28, R7.reuse ;  /* 0x0000001c10157219 */ /* 0x100fe40000001207 */
[----:B------:R-:W-:Y:S02]  /*7d90*/  LOP3.LUT R27, RZ, R10, RZ, 0x33, !PT ;  /* 0x0000000aff1b7212 */ /* 0x000fe400078e33ff */
[-C--:B------:R-:W-:Y:S01]  /*7da0*/  SHF.R.U32.HI R11, RZ, R28.reuse, R7 ;  /* 0x0000001cff0b7219 */ /* 0x080fe20000011607 */
[----:B------:R-:W3:Y:S01]  /*7db0*/  LDC R32, c[0x0][0x638] ;  /* 0x00018e00ff207b82 */ /* 0x000ee20000000800 */
[----:B------:R-:W-:Y:S01]  /*7dc0*/  SHF.L.U32 R26, R13, R28, RZ ;  /* 0x0000001c0d1a7219 */ /* 0x000fe200000006ff */
[----:B------:R-:W-:-:S06]  /*7dd0*/  IMAD.MOV.U32 R10, RZ, RZ, R21 ;  /* 0x000000ffff0a7224 */ /* 0x000fcc00078e0015 */
[----:B------:R-:W0:Y:S01]  /*7de0*/  LDC R33, c[0x0][0x610] ;  /* 0x00018400ff217b82 */ /* 0x000e220000000800 */
[----:B----4-:R-:W-:Y:S05]  /*7df0*/  @!P0 BRA `(.L_x_171) ;  /* 0x0000000000288947 */ /* 0x010fea0003800000 */
[----:B------:R-:W4:Y:S02]  /*7e00*/  LDC R10, c[0x0][0x64c] ;  /* 0x00019300ff0a7b82 */ /* 0x000f240000000800 */
[----:B----4-:R-:W-:-:S05]  /*7e10*/  IADD3 R7, P0, R21, R10, RZ ;  /* 0x0000000a15077210 */ /* 0x010fca0007f1e0ff */
[----:B------:R-:W-:-:S04]  /*7e20*/  IMAD.X R17, RZ, RZ, R11, P0 ;  /* 0x000000ffff117224 */ /* 0x000fc800000e060b */
[----:B------:R-:W-:-:S04]  /*7e30*/  IMAD.WIDE.U32 R10, R17, R30, RZ ;  /* 0x0000001e110a7225 */ /* 0x000fc800078e00ff */
[----:B0-----:R-:W-:-:S04]  /*7e40*/  IMAD.WIDE.U32 R12, P0, R7, R31, R10 ;  /* 0x0000001f070c7225 */ /* 0x001fc8000780000a */
[----:B------:R-:W-:-:S04]  /*7e50*/  IMAD.WIDE.U32 R10, R7, R30, RZ ;  /* 0x0000001e070a7225 */ /* 0x000fc800078e00ff */
[----:B------:R-:W-:Y:S01]  /*7e60*/  IMAD.X R15, RZ, RZ, RZ, P0 ;  /* 0x000000ffff0f7224 */ /* 0x000fe200000e06ff */
[----:B------:R-:W-:Y:S01]  /*7e70*/  IADD3 RZ, P0, R11, R12, RZ ;  /* 0x0000000c0bff7210 */ /* 0x000fe20007f1e0ff */
[----:B------:R-:W-:-:S04]  /*7e80*/  IMAD.MOV.U32 R14, RZ, RZ, R13 ;  /* 0x000000ffff0e7224 */ /* 0x000fc800078e000d */
[----:B------:R-:W-:-:S08]  /*7e90*/  IMAD.WIDE.U32.X R10, R17, R31, R14, P0 ;  /* 0x0000001f110a7225 */ /* 0x000fd000000e040e */
.L_x_171:
[----:B--2---:R-:W-:Y:S01]  /*7ea0*/  SHF.R.U64 R7, R10, R29, R11 ;  /* 0x0000001d0a077219 */ /* 0x004fe2000000120b */
[----:B0-----:R-:W-:Y:S01]  /*7eb0*/  VIADD R11, R22, 0xffffffff ;  /* 0xffffffff160b7836 */ /* 0x001fe20000000000 */
[----:B------:R-:W-:Y:S01]  /*7ec0*/  LOP3.LUT R28, R16, R27, RZ, 0xc0, !PT ;  /* 0x0000001b101c7212 */ /* 0x000fe200078ec0ff */
[----:B------:R-:W-:Y:S02]  /*7ed0*/  IMAD.MOV R20, RZ, RZ, -R20 ;  /* 0x000000ffff147224 */ /* 0x000fe400078e0a14 */
[----:B------:R-:W-:Y:S01]  /*7ee0*/  IMAD.MOV R10, RZ, RZ, -R7 ;  /* 0x000000ffff0a7224 */ /* 0x000fe200078e0a07 */
[----:B------:R-:W-:Y:S01]  /*7ef0*/  LOP3.LUT R18, R18, R11, RZ, 0xc0, !PT ;  /* 0x0000000b12127212 */ /* 0x000fe200078ec0ff */
[----:B------:R-:W-:Y:S02]  /*7f00*/  IMAD R28, R26, R7, R28 ;  /* 0x000000071a1c7224 */ /* 0x000fe400078e021c */
[----:B-1----:R-:W-:Y:S02]  /*7f10*/  @P2 IMAD R25, R23, R20, R24 ;  /* 0x0000001417192224 */ /* 0x002fe400078e0218 */
[----:B---3--:R-:W-:-:S02]  /*7f20*/  IMAD R7, R10, R32, R21 ;  /* 0x000000200a077224 */ /* 0x008fc400078e0215 */
[----:B------:R-:W-:Y:S02]  /*7f30*/  IMAD R28, R28, R33, R25 ;  /* 0x000000211c1c7224 */ /* 0x000fe400078e0219 */
[----:B------:R-:W-:Y:S02]  /*7f40*/  IMAD R7, R7, R22, R18 ;  /* 0x0000001607077224 */ /* 0x000fe400078e0212 */
[----:B------:R-:W-:-:S03]  /*7f50*/  IMAD.MOV.U32 R10, RZ, RZ, 0x1 ;  /* 0x00000001ff0a7424 */ /* 0x000fc600078e00ff */
[----:B------:R-:W-:Y:S02]  /*7f60*/  SEL R11, R7, R28, !P2 ;  /* 0x0000001c070b7207 */ /* 0x000fe40005000000 */
[----:B------:R-:W-:Y:S01]  /*7f70*/  SEL R28, R28, R7, !P2 ;  /* 0x000000071c1c7207 */ /* 0x000fe20005000000 */
[----:B------:R-:W-:-:S07]  /*7f80*/  IMAD.MOV.U32 R7, RZ, RZ, R19 ;  /* 0x000000ffff077224 */ /* 0x000fce00078e0013 */
.L_x_169:
[----:B------:R-:W-:Y:S01]  /*7f90*/  LOP3.LUT P0, RZ, R10, 0xff, RZ, 0xc0, !PT ;  /* 0x000000ff0aff7812 */ /* 0x000fe2000780c0ff */
[----:B------:R-:W-:-:S12]  /*7fa0*/  IMAD.MOV.U32 R10, RZ, RZ, R28 ;  /* 0x000000ffff0a7224 */ /* 0x000fd800078e001c */
[----:B------:R-:W-:Y:S05]  /*7fb0*/  @P0 BRA `(.L_x_172) ;  /* 0xffffff9000e00947 */ /* 0x000fea000383ffff */
[----:B------:R-:W-:Y:S05]  /*7fc0*/  EXIT ;  /* 0x000000000000794d */ /* 0x000fea0003800000 */
.L_x_8:
[----:B-1----:R-:W-:Y:S01]  /*7fd0*/  ULDC.64 UR4, c[0x0][0x650] ;  /* 0x0001940000047ab9 */ /* 0x002fe20000000a00 */
        /* <DEDUP_REMOVED lines=25> */
.L_x_174:
[----:B------:R-:W0:Y:S01]  /*8170*/  LDC.64 R28, c[0x0][0x640] ;  /* 0x00019000ff1c7b82 */ /* 0x000e220000000a00 */
[-CC-:B------:R-:W-:Y:S01]  /*8180*/  SHF.R.U64 R21, R16, R6.reuse, R17.reuse ;  /* 0x0000000610157219 */ /* 0x180fe20000001211 */
[----:B------:R-:W-:Y:S01]  /*8190*/  IMAD.MOV.U32 R31, RZ, RZ, 0x1 ;  /* 0x00000001ff1f7424 */ /* 0x000fe200078e00ff */
[----:B------:R-:W-:Y:S02]  /*81a0*/  SHF.R.U32.HI R5, RZ, R6, R17 ;  /* 0x00000006ff057219 */ /* 0x000fe40000011611 */
        /* <DEDUP_REMOVED lines=9> */
[----:B0-----:R-:W-:Y:S01]  /*8240*/  ISETP.NE.U32.AND P0, PT, R28, RZ, PT ;  /* 0x000000ff1c00720c */ /* 0x001fe20003f05070 */
[----:B------:R-:W-:-:S03]  /*8250*/  IMAD.MOV.U32 R11, RZ, RZ, -0x1 ;  /* 0xffffffffff0b7424 */ /* 0x000fc600078e00ff */
[----:B------:R-:W-:Y:S02]  /*8260*/  ISETP.NE.AND.EX P0, PT, R29, RZ, PT, P0 ;  /* 0x000000ff1d00720c */ /* 0x000fe40003f05300 */
[----:B------:R-:W0:Y:S01]  /*8270*/  LDC R24, c[0x0][0x600] ;  /* 0x00018000ff187b82 */ /* 0x000e220000000800 */
[-CC-:B-1----:R-:W-:Y:S02]  /*8280*/  SHF.R.U64 R18, R10, R14.reuse, R5.reuse ;  /* 0x0000000e0a127219 */ /* 0x182fe40000001205 */
[----:B------:R-:W-:-:S05]  /*8290*/  SHF.R.U32.HI R5, RZ, R14, R5 ;  /* 0x0000000eff057219 */ /* 0x000fca0000011605 */
        /* <DEDUP_REMOVED lines=21> */
.L_x_175:
[----:B-1----:R-:W-:Y:S01]  /*83f0*/  SHF.R.U64 R6, R10, R25, R11 ;  /* 0x000000190a067219 */ /* 0x002fe2000000120b */
[----:B0-----:R-:W-:Y:S01]  /*8400*/  VIADD R11, R24, 0xffffffff ;  /* 0xffffffff180b7836 */ /* 0x001fe20000000000 */
[----:B------:R-:W-:Y:S01]  /*8410*/  SHF.L.U32 R9, R31, R26, RZ ;  /* 0x0000001a1f097219 */ /* 0x000fe200000006ff */
[----:B------:R-:W-:Y:S01]  /*8420*/  @P2 IMAD R12, R13, R20, R8 ;  /* 0x000000140d0c2224 */ /* 0x000fe200078e0208 */
[----:B------:R-:W-:Y:S01]  /*8430*/  LOP3.LUT R5, R22, R33, RZ, 0xc0, !PT ;  /* 0x0000002116057212 */ /* 0x000fe200078ec0ff */
[----:B------:R-:W-:Y:S01]  /*8440*/  IMAD.MOV R10, RZ, RZ, -R6 ;  /* 0x000000ffff0a7224 */ /* 0x000fe200078e0a06 */
[----:B------:R-:W-:Y:S01]  /*8450*/  LOP3.LUT R18, R18, R11, RZ, 0xc0, !PT ;  /* 0x0000000b12127212 */ /* 0x000fe200078ec0ff */
[----:B------:R-:W-:Y:S02]  /*8460*/  IMAD.MOV.U32 R8, RZ, RZ, 0x1 ;  /* 0x00000001ff087424 */ /* 0x000fe400078e00ff */
[----:B------:R-:W-:Y:S02]  /*8470*/  IMAD R9, R9, R6, R5 ;  /* 0x0000000609097224 */ /* 0x000fe400078e0205 */
[----:B--2---:R-:W-:-:S02]  /*8480*/  IMAD R5, R10, R27, R23 ;  /* 0x0000001b0a057224 */ /* 0x004fc400078e0217 */
[----:B---3--:R-:W-:Y:S02]  /*8490*/  IMAD R6, R9, R30, R12 ;  /* 0x0000001e09067224 */ /* 0x008fe400078e020c */
[----:B------:R-:W-:Y:S01]  /*84a0*/  IMAD R9, R5, R24, R18 ;  /* 0x0000001805097224 */ /* 0x000fe200078e0212 */
[----:B------:R-:W-:Y:S01]  /*84b0*/  PRMT R5, R8, 0x7610, R5 ;  /* 0x0000761008057816 */ /* 0x000fe20000000005 */
[----:B------:R-:W-:-:S03]  /*84c0*/  IMAD.MOV.U32 R16, RZ, RZ, R21 ;  /* 0x000000ffff107224 */ /* 0x000fc600078e0015 */
[----:B------:R-:W-:Y:S02]  /*84d0*/  SEL R17, R9, R6, !P2 ;  /* 0x0000000609117207 */ /* 0x000fe40005000000 */
[----:B------:R-:W-:-:S07]  /*84e0*/  SEL R6, R6, R9, !P2 ;  /* 0x0000000906067207 */ /* 0x000fce0005000000 */
.L_x_173:
[----:B------:R-:W-:-:S08]  /*84f0*/  NOP ;  /* 0x0000000000007918 */ /* 0x000fd00000000000 */
[----:B------:R-:W0:-:S00]  /*8500*/  USETMAXREG.DEALLOC.CTAPOOL 0x28 ;  /* 0x00000028000079c8 */ /* 0x000e0000080e0500 */
[----:B0-----:R-:W-:-:S13]  /*8510*/  ISETP.NE.AND P0, PT, R7, RZ, PT ;  /* 0x000000ff0700720c */ /* 0x001fda0003f05270 */
[----:B------:R-:W-:Y:S05]  /*8520*/  @P0 EXIT ;  /* 0x000000000000094d */ /* 0x000fea0003800000 */
[----:B------:R-:W-:Y:S01]  /*8530*/  LOP3.LUT P0, RZ, R5, 0xff, RZ, 0xc0, !PT ;  /* 0x000000ff05ff7812 */ /* 0x000fe2000780c0ff */
[----:B------:R-:W-:Y:S02]  /*8540*/  IMAD.MOV.U32 R5, RZ, RZ, 0x1 ;  /* 0x00000001ff057424 */ /* 0x000fe400078e00ff */
[----:B------:R-:W-:-:S10]  /*8550*/  IMAD.MOV.U32 R12, RZ, RZ, RZ ;  /* 0x000000ffff0c7224 */ /* 0x000fd400078e00ff */
[----:B------:R-:W-:Y:S05]  /*8560*/  @!P0 BRA `(.L_x_176) ;  /* 0x0000000c00748947 */ /* 0x000fea0003800000 */
[----:B------:R-:W0:Y:S01]  /*8570*/  LDC R5, c[0x0][0x28c] ;  /* 0x0000a300ff057b82 */ /* 0x000e220000000800 */
[----:B------:R-:W-:Y:S01]  /*8580*/  UMOV UR14, 0x1 ;  /* 0x00000001000e7882 */ /* 0x000fe20000000000 */
[----:B------:R-:W-:Y:S01]  /*8590*/  ULDC UR9, c[0x0][0xc] ;  /* 0x0000030000097ab9 */ /* 0x000fe20000000800 */
[----:B------:R-:W-:Y:S01]  /*85a0*/  ULDC UR12, c[0x0][0x10] ;  /* 0x00000400000c7ab9 */ /* 0x000fe20000000800 */
[----:B------:R-:W-:Y:S01]  /*85b0*/  ULDC UR5, c[0x0][0x658] ;  /* 0x0001960000057ab9 */ /* 0x000fe20000000800 */
[----:B------:R-:W-:Y:S01]  /*85c0*/  UMOV UR7, 0xffffffff ;  /* 0xffffffff00077882 */ /* 0x000fe20000000000 */
[----:B------:R-:W-:Y:S01]  /*85d0*/  BSSY B0, `(.L_x_176) ;  /* 0x00000d6000007945 */ /* 0x000fe20003800000 */
[----:B------:R-:W-:Y:S01]  /*85e0*/  USHF.L.U32 UR7, UR7, UR5, URZ ;  /* 0x0000000507077299 */ /* 0x000fe2000800063f */
[----:B------:R-:W1:Y:S01]  /*85f0*/  S2UR UR8, SR_CgaCtaId ;  /* 0x00000000000879c3 */ /* 0x000e620000008800 */
[----:B------:R-:W-:Y:S01]  /*8600*/  USHF.L.U32 UR5, UR14, UR5, URZ ;  /* 0x000000050e057299 */ /* 0x000fe2000800063f */
[----:B------:R-:W-:Y:S01]  /*8610*/  IMAD.MOV.U32 R14, RZ, RZ, 0x1 ;  /* 0x00000001ff0e7424 */ /* 0x000fe200078e00ff */
[----:B------:R-:W-:Y:S01]  /*8620*/  LOP3.LUT R15, R4, 0x2, RZ, 0xfc, !PT ;  /* 0x00000002040f7812 */ /* 0x000fe200078efcff */
[----:B------:R-:W-:Y:S01]  /*8630*/  IMAD.MOV.U32 R12, RZ, RZ, RZ ;  /* 0x000000ffff0c7224 */ /* 0x000fe200078e00ff */
[----:B------:R-:W-:Y:S01]  /*8640*/  ULDC UR4, c[0x0][0x600] ;  /* 0x0001800000047ab9 */ /* 0x000fe20000000800 */
[----:B------:R-:W-:Y:S01]  /*8650*/  UMOV UR15, 0x55 ;  /* 0x00000055000f7882 */ /* 0x000fe20000000000 */
[----:B------:R-:W-:-:S02]  /*8660*/  UIADD3 UR4, UR4, -0x1, URZ ;  /* 0xffffffff04047890 */ /* 0x000fc4000fffe03f */
[----:B------:R-:W-:Y:S01]  /*8670*/  ULOP3.LUT UR7, URZ, UR7, URZ, 0x33, !UPT ;  /* 0x000000073f077292 */ /* 0x000fe2000f8e333f */
[----:B------:R-:W-:Y:S01]  /*8680*/  ULDC.64 UR30, c[0x0][0x198] ;  /* 0x00006600001e7ab9 */ /* 0x000fe20000000a00 */
[----:B0-----:R-:W-:-:S05]  /*8690*/  VIADD R5, R5, 0x3f ;  /* 0x0000003f05057836 */ /* 0x001fca0000000000 */
[----:B------:R-:W-:Y:S01]  /*86a0*/  SHF.R.S32.HI R8, RZ, 0x1f, R5 ;  /* 0x0000001fff087819 */ /* 0x000fe20000011405 */
[----:B-1----:R-:W-:-:S03]  /*86b0*/  ULOP3.LUT UR10, UR8, 0x1, URZ, 0xc0, !UPT ;  /* 0x00000001080a7892 */ /* 0x002fc6000f8ec03f */
[----:B------:R-:W-:Y:S01]  /*86c0*/  LEA.HI R8, R8, R5, RZ, 0x6 ;  /* 0x0000000508087211 */ /* 0x000fe200078f30ff */
[----:B------:R-:W-:Y:S01]  /*86d0*/  USHF.R.U32.HI UR28, URZ, 0x1, UR8 ;  /* 0x000000013f1c7899 */ /* 0x000fe20008011608 */
[----:B------:R-:W-:Y:S01]  /*86e0*/  IMAD.MOV.U32 R5, RZ, RZ, 0x1 ;  /* 0x00000001ff057424 */ /* 0x000fe200078e00ff */
[----:B------:R-:W-:Y:S01]  /*86f0*/  USHF.L.U32 UR6, UR8, 0x6, URZ ;  /* 0x0000000608067899 */ /* 0x000fe2000800063f */
[----:B------:R-:W-:Y:S01]  /*8700*/  SHF.R.S32.HI R11, RZ, 0x6, R8 ;  /* 0x00000006ff0b7819 */ /* 0x000fe20000011408 */
[----:B------:R-:W-:Y:S02]  /*8710*/  USHF.L.U32 UR27, UR8, 0xc, URZ ;  /* 0x0000000c081b7899 */ /* 0x000fe4000800063f */
[----:B------:R-:W-:Y:S02]  /*8720*/  ULOP3.LUT UR8, UR8, 0xfffffffe, URZ, 0xc0, !UPT ;  /* 0xfffffffe08087892 */ /* 0x000fe4000f8ec03f */
[----:B------:R-:W-:Y:S01]  /*8730*/  UISETP.GT.U32.AND UP0, UPT, UR10, 0xffff, UPT ;  /* 0x0000ffff0a00788c */ /* 0x000fe2000bf04070 */
[----:B------:R-:W-:Y:S01]  /*8740*/  VIADD R10, R11, 0x1 ;  /* 0x000000010b0a7836 */ /* 0x000fe20000000000 */
[----:B------:R-:W-:-:S02]  /*8750*/  USHF.L.U32 UR13, UR14, UR8, URZ ;  /* 0x000000080e0d7299 */ /* 0x000fc4000800063f */
[----:B------:R-:W-:Y:S02]  /*8760*/  ULOP3.LUT UR11, UR8, 0x1, URZ, 0xfc, !UPT ;  /* 0x00000001080b7892 */ /* 0x000fe4000f8efc3f */
[----:B------:R-:W-:Y:S02]  /*8770*/  UIMAD.WIDE.U32 UR8, UR9, UR12, URZ ;  /* 0x0000000c090872a5 */ /* 0x000fe4000f8e003f */
[----:B------:R-:W-:Y:S01]  /*8780*/  USEL UR10, UR10, 0xffff, !UP0 ;  /* 0x0000ffff0a0a7887 */ /* 0x000fe2000c000000 */
[----:B------:R-:W-:Y:S01]  /*8790*/  ULDC UR12, c[0x0][0x14] ;  /* 0x00000500000c7ab9 */ /* 0x000fe20000000800 */
[----:B------:R-:W-:Y:S02]  /*87a0*/  USHF.L.U32 UR11, UR14, UR11, URZ ;  /* 0x0000000b0e0b7299 */ /* 0x000fe4000800063f */
[----:B------:R-:W-:Y:S02]  /*87b0*/  UIMAD.WIDE.U32 UR24, UR8, UR12, URZ ;  /* 0x0000000c081872a5 */ /* 0x000fe4000f8e003f */
[----:B------:R-:W-:-:S02]  /*87c0*/  UIMAD UR14, UR9, UR12, URZ ;  /* 0x0000000c090e72a4 */ /* 0x000fc4000f8e023f */
[----:B------:R-:W-:Y:S02]  /*87d0*/  ULOP3.LUT UR10, UR10, 0xffff, URZ, 0xc0, !UPT ;  /* 0x0000ffff0a0a7892 */ /* 0x000fe4000f8ec03f */
[----:B------:R-:W-:Y:S02]  /*87e0*/  ULOP3.LUT UR6, UR6, 0x40, URZ, 0xc0, !UPT ;  /* 0x0000004006067892 */ /* 0x000fe4000f8ec03f */
[----:B------:R-:W-:Y:S02]  /*87f0*/  ULOP3.LUT UR13, UR13, UR11, URZ, 0xfc, !UPT ;  /* 0x0000000b0d0d7292 */ /* 0x000fe4000f8efc3f */
[----:B------:R-:W-:Y:S02]  /*8800*/  UIADD3 UR14, UR25, UR14, URZ ;  /* 0x0000000e190e7290 */ /* 0x000fe4000fffe03f */
[----:B------:R-:W-:-:S12]  /*8810*/  USHF.L.U32 UR15, UR15, UR10, URZ ;  /* 0x0000000a0f0f7299 */ /* 0x000fd8000800063f */
.L_x_187:
[----:B------:R-:W-:-:S03]  /*8820*/  UMOV UR8, 0xffffffff ;  /* 0xffffffff00087882 */ /* 0x000fc60000000000 */
[----:B------:R-:W-:Y:S05]  /*8830*/  BRA.DIV UR8, `(.L_x_177) ;  /* 0x0000001608187947 */ /* 0x000fea000b800000 */
[----:B------:R-:W-:-:S13]  /*8840*/  ELECT P0, URZ, PT ;  /* 0x00000000003f782f */ /* 0x000fda0003800000 */
.L_x_208:
[----:B------:R-:W0:Y:S01]  /*8850*/  LDC R7, c[0x0][0x28c] ;  /* 0x0000a300ff077b82 */ /* 0x000e220000000800 */
[----:B------:R-:W-:Y:S01]  /*8860*/  BSSY B1, `(.L_x_178) ;  /* 0x000003b000017945 */ /* 0x000fe20003800000 */
[----:B0-----:R-:W-:-:S13]  /*8870*/  ISETP.LT.OR P0, PT, R7, 0x1, !P0 ;  /* 0x000000010700780c */ /* 0x001fda0004701670 */
[----:B------:R-:W-:Y:S05]  /*8880*/  @P0 BRA `(.L_x_179) ;  /* 0x0000000000e00947 */ /* 0x000fea0003800000 */
[----:B------:R-:W-:Y:S01]  /*8890*/  LEA R9, R6, UR28, 0x2 ;  /* 0x0000001c06097c11 */ /* 0x000fe2000f8e10ff */
[----:B------:R-:W-:Y:S01]  /*88a0*/  IMAD.MOV.U32 R20, RZ, RZ, RZ ;  /* 0x000000ffff147224 */ /* 0x000fe200078e00ff */
[----:B------:R-:W-:Y:S01]  /*88b0*/  LEA R17, R17, UR6, 0x7 ;  /* 0x0000000611117c11 */ /* 0x000fe2000f8e38ff */
[----:B------:R-:W-:Y:S02]  /*88c0*/  IMAD.MOV.U32 R6, RZ, RZ, R10 ;  /* 0x000000ffff067224 */ /* 0x000fe400078e000a */
[----:B------:R-:W-:Y:S02]  /*88d0*/  IMAD.MOV.U32 R7, RZ, RZ, R5 ;  /* 0x000000ffff077224 */ /* 0x000fe400078e0005 */
[----:B------:R-:W-:Y:S02]  /*88e0*/  IMAD.MOV.U32 R8, RZ, RZ, R12 ;  /* 0x000000ffff087224 */ /* 0x000fe400078e000c */
[----:B------:R-:W-:-:S07]  /*88f0*/  IMAD.SHL.U32 R19, R9, 0x20, RZ ;  /* 0x0000002009137824 */ /* 0x000fce00078e00ff */
.L_x_182:
[----:B------:R-:W0:Y:S01]  /*8900*/  S2R R18, SR_CgaCtaId ;  /* 0x0000000000127919 */ /* 0x000e220000008800 */
[----:B------:R-:W-:Y:S02]  /*8910*/  MOV R9, 0x400 ;  /* 0x0000040000097802 */ /* 0x000fe40000000f00 */
[----:B------:R-:W-:-:S13]  /*8920*/  LOP3.LUT P1, RZ, R0, 0x7f, RZ, 0xc0, !PT ;  /* 0x0000007f00ff7812 */ /* 0x000fda000782c0ff */
[----:B------:R-:W1:Y:S01]  /*8930*/  @!P1 LDC R13, c[0x0][0x500] ;  /* 0x00014000ff0d9b82 */ /* 0x000e620000000800 */
[----:B0-----:R-:W-:Y:S02]  /*8940*/  LEA R21, R18, R9, 0x18 ;  /* 0x0000000912157211 */ /* 0x001fe400078ec0ff */
[----:B------:R-:W-:-:S03]  /*8950*/  SHF.L.U32 R9, R7, 0x1f, RZ ;  /* 0x0000001f07097819 */ /* 0x000fc600000006ff */
[----:B------:R-:W-:-:S04]  /*8960*/  IMAD R18, R8, 0x8, R21 ;  /* 0x0000000808127824 */ /* 0x000fc800078e0215 */
[----:B------:R-:W0:Y:S02]  /*8970*/  SYNCS.PHASECHK.TRANS64.TRYWAIT P0, [R18+URZ+0x70], R9 ;  /* 0x00007009120075a7 */ /* 0x000e24000800017f */
[----:B01----:R-:W-:Y:S05]  /*8980*/  @!P0 BRA `(.L_x_180) ;  /* 0x0000001000e48947 */ /* 0x003fea0003800000 */
.L_x_209:
[----:B0-----:R-:W-:Y:S01]  /*8990*/  PRMT R9, R15, 0x9910, RZ ;  /* 0x000099100f097816 */ /* 0x001fe200000000ff */
[----:B------:R0:W-:Y:S03]  /*89a0*/  @!P1 SYNCS.ARRIVE.TRANS64 RZ, [R18+URZ], R13 ;  /* 0x0000000d12ff99a7 */ /* 0x0001e6000800003f */
[----:B------:R-:W-:-:S13]  /*89b0*/  ISETP.NE.AND P0, PT, R9, 0x2, PT ;  /* 0x000000020900780c */ /* 0x000fda0003f05270 */
[----:B0-----:R-:W-:Y:S05]  /*89c0*/  @P0 BRA `(.L_x_181) ;  /* 0x0000000000040947 */ /* 0x001fea0003800000 */
[----:B------:R-:W-:Y:S01]  /*89d0*/  BPT.TRAP 0x1 ;  /* 0x000000040000795c */ /* 0x000fe20000300000 */
.L_x_181:
[----:B------:R-:W-:Y:S01]  /*89e0*/  R2UR UR8, R8 ;  /* 0x00000000080872ca */ /* 0x000fe200000e0000 */
[----:B------:R-:W-:Y:S01]  /*89f0*/  VIADD R6, R6, 0xffffffff ;  /* 0xffffffff06067836 */ /* 0x000fe20000000000 */
[----:B------:R-:W-:Y:S01]  /*8a00*/  R2UR UR22, R21 ;  /* 0x00000000151672ca */ /* 0x000fe200000e0000 */
[----:B------:R-:W-:Y:S01]  /*8a10*/  UIADD3 UR16, UP0, UR30, 0xf0, URZ ;  /* 0x000000f01e107890 */ /* 0x000fe2000ff1e03f */
[----:B------:R-:W-:Y:S01]  /*8a20*/  R2UR UR23, R19 ;  /* 0x00000000131772ca */ /* 0x000fe200000e0000 */
[----:B------:R-:W-:Y:S01]  /*8a30*/  UIADD3 UR32, UP1, UR30, 0x1f0, URZ ;  /* 0x000001f01e207890 */ /* 0x000fe2000ff3e03f */
[----:B------:R-:W-:Y:S01]  /*8a40*/  R2UR UR9, R18 ;  /* 0x00000000120972ca */ /* 0x000fe200000e0000 */
[----:B------:R-:W-:Y:S01]  /*8a50*/  UIADD3.X UR17, URZ, UR31, URZ, UP0, !UPT ;  /* 0x0000001f3f117290 */ /* 0x000fe200087fe43f */
[----:B------:R-:W-:Y:S01]  /*8a60*/  R2UR UR10, R20 ;  /* 0x00000000140a72ca */ /* 0x000fe200000e0000 */
[----:B------:R-:W-:Y:S01]  /*8a70*/  UPRMT UR20, URZ, 0x5410, UR15 ;  /* 0x000054103f147896 */ /* 0x000fe2000800000f */
[----:B------:R-:W-:Y:S01]  /*8a80*/  R2UR UR12, R16 ;  /* 0x00000000100c72ca */ /* 0x000fe200000e0000 */
[----:B------:R-:W-:Y:S01]  /*8a90*/  VIADD R8, R8, 0x1 ;  /* 0x0000000108087836 */ /* 0x000fe20000000000 */
[----:B------:R-:W-:Y:S01]  /*8aa0*/  R2UR UR26, R17 ;  /* 0x00000000111a72ca */ /* 0x000fe200000e0000 */
[----:B------:R-:W-:Y:S01]  /*8ab0*/  USHF.L.U32 UR8, UR8, 0xd, URZ ;  /* 0x0000000d08087899 */ /* 0x000fe2000800063f */
[----:B------:R-:W-:Y:S01]  /*8ac0*/  ISETP.GT.AND P1, PT, R6, 0x1, PT ;  /* 0x000000010600780c */ /* 0x000fe20003f24270 */
[----:B------:R-:W-:Y:S01]  /*8ad0*/  UPRMT UR29, URZ, 0x5410, UR13 ;  /* 0x000054103f1d7896 */ /* 0x000fe2000800000d */
[----:B------:R-:W-:Y:S01]  /*8ae0*/  ISETP.NE.AND P0, PT, R8, 0xe, PT ;  /* 0x0000000e0800780c */ /* 0x000fe20003f05270 */
[----:B------:R-:W-:Y:S01]  /*8af0*/  ULEA UR11, UR28, UR8, 0xb ;  /* 0x000000081c0b7291 */ /* 0x000fe2000f8e583f */
[----:B------:R-:W-:Y:S01]  /*8b00*/  VIADD R20, R20, 0x40 ;  /* 0x0000004014147836 */ /* 0x000fe20000000000 */
[----:B------:R-:W-:Y:S01]  /*8b10*/  ULOP3.LUT UR8, UR8, 0x1000, UR27, 0xf8, !UPT ;  /* 0x0000100008087892 */ /* 0x000fe2000f8ef81b */
[----:B------:R-:W-:Y:S01]  /*8b20*/  SEL R18, RZ, 0x1, P0 ;  /* 0x00000001ff127807 */ /* 0x000fe20000000000 */
[----:B------:R-:W-:Y:S01]  /*8b30*/  UIADD3 UR21, UR22, 0x200, UR11 ;  /* 0x0000020016157890 */ /* 0x000fe2000fffe00b */
[----:B------:R-:W-:Y:S01]  /*8b40*/  SEL R8, R8, RZ, P0 ;  /* 0x000000ff08087207 */ /* 0x000fe20000000000 */
[----:B------:R-:W-:Y:S01]  /*8b50*/  UIADD3 UR22, UR22, 0x1c200, UR8 ;  /* 0x0001c20016167890 */ /* 0x000fe2000fffe008 */
[----:B------:R-:W-:Y:S01]  /*8b60*/  LOP3.LUT R7, R7, R18, RZ, 0x3c, !PT ;  /* 0x0000001207077212 */ /* 0x000fe200078e3cff */
[----:B------:R-:W-:Y:S01]  /*8b70*/  UIADD3.X UR33, URZ, UR31, URZ, UP1, !UPT ;  /* 0x0000001f3f217290 */ /* 0x000fe20008ffe43f */
[----:B------:R-:W-:Y:S01]  /*8b80*/  UMOV UR18, 0x0 ;  /* 0x0000000000127882 */ /* 0x000fe20000000000 */
[----:B------:R-:W-:Y:S01]  /*8b90*/  UMOV UR19, 0x10000000 ;  /* 0x1000000000137882 */ /* 0x000fe20000000000 */
[----:B------:R-:W-:Y:S01]  /*8ba0*/  UMOV UR11, UR23 ;  /* 0x00000017000b7c82 */ /* 0x000fe20008000000 */
[----:B------:R-:W-:-:S02]  /*8bb0*/  UMOV UR8, UR21 ;  /* 0x0000001500087c82 */ /* 0x000fc40008000000 */
[----:B------:R0:W-:Y:S02]  /*8bc0*/  UTMALDG.3D.MULTICAST [UR8], [UR16], UR20, desc[UR18] ;  /* 0x00001208100073b4 */ /* 0x0001e40008011814 */
[----:B0-----:R-:W-:Y:S01]  /*8bd0*/  UMOV UR8, UR22 ;  /* 0x0000001600087c82 */ /* 0x001fe20008000000 */
[----:B------:R-:W-:Y:S02]  /*8be0*/  UMOV UR11, UR26 ;  /* 0x0000001a000b7c82 */ /* 0x000fe40008000000 */
[----:B------:R0:W-:Y:S02]  /*8bf0*/  UTMALDG.3D.MULTICAST [UR8], [UR32], UR29, desc[UR18] ;  /* 0x00001208200073b4 */ /* 0x0001e4000801181d */
[----:B0-----:R-:W-:Y:S05]  /*8c00*/  @P1 BRA `(.L_x_182) ;  /* 0xfffffffc003c1947 */ /* 0x001fea000383ffff */
.L_x_179:
[----:B------:R-:W-:Y:S05]  /*8c10*/  BSYNC B1 ;  /* 0x0000000000017941 */ /* 0x000fea0003800000 */
.L_x_178:
[----:B------:R-:W-:Y:S01]  /*8c20*/  LOP3.LUT P1, RZ, R14, 0xff, RZ, 0xc0, !PT ;  /* 0x000000ff0eff7812 */ /* 0x000fe2000782c0ff */
[C---:B------:R-:W-:Y:S01]  /*8c30*/  IMAD.IADD R9, R11.reuse, 0x1, R12 ;  /* 0x000000010b097824 */ /* 0x040fe200078e020c */
[----:B------:R-:W-:Y:S01]  /*8c40*/  ULDC.64 UR8, c[0x0][0x650] ;  /* 0x0001940000087ab9 */ /* 0x000fe20000000a00 */
[----:B------:R-:W-:Y:S01]  /*8c50*/  ISETP.GE.U32.AND P3, PT, R11, 0xe, PT ;  /* 0x0000000e0b00780c */ /* 0x000fe20003f66070 */
[----:B------:R-:W-:Y:S01]  /*8c60*/  BSSY B1, `(.L_x_183) ;  /* 0x000006a000017945 */ /* 0x000fe20003800000 */
[----:B------:R-:W-:Y:S01]  /*8c70*/  IMAD.MOV.U32 R17, RZ, RZ, -0x1 ;  /* 0xffffffffff117424 */ /* 0x000fe200078e00ff */
[----:B------:R-:W-:Y:S01]  /*8c80*/  ISETP.GT.U32.AND P0, PT, R9, 0xd, PT ;  /* 0x0000000d0900780c */ /* 0x000fe20003f04070 */
[----:B------:R-:W-:Y:S01]  /*8c90*/  IMAD.MOV.U32 R16, RZ, RZ, -0x1 ;  /* 0xffffffffff107424 */ /* 0x000fe200078e00ff */
[----:B------:R-:W-:Y:S02]  /*8ca0*/  SHF.R.U32.HI R6, RZ, 0x1, R9 ;  /* 0x00000001ff067819 */ /* 0x000fe40000011609 */
[----:B------:R-:W-:-:S02]  /*8cb0*/  ISETP.LT.U32.AND P0, PT, R11, 0xe, P0 ;  /* 0x0000000e0b00780c */ /* 0x000fc40000701070 */
[----:B------:R-:W-:Y:S01]  /*8cc0*/  PRMT R14, RZ, 0x7610, R14 ;  /* 0x00007610ff0e7816 */ /* 0x000fe2000000000e */
[----:B------:R-:W0:Y:S01]  /*8cd0*/  @P1 S2R R8, SR_CgaCtaId ;  /* 0x0000000000081919 */ /* 0x000e220000008800 */
[----:B------:R-:W-:-:S04]  /*8ce0*/  @P1 MOV R7, 0x400 ;  /* 0x0000040000071802 */ /* 0x000fc80000000f00 */
[----:B0-----:R-:W-:Y:S01]  /*8cf0*/  @P1 LEA R8, R8, R7, 0x18 ;  /* 0x0000000708081211 */ /* 0x001fe200078ec0ff */
[----:B------:R-:W-:Y:S01]  /*8d00*/  IMAD.WIDE.U32 R6, R6, -0x6db6db6d, RZ ;  /* 0x9249249306067825 */ /* 0x000fe200078e00ff */
[----:B------:R-:W-:Y:S02]  /*8d10*/  SEL R6, RZ, 0x1, !P0 ;  /* 0x00000001ff067807 */ /* 0x000fe40004000000 */
[----:B------:R0:W-:Y:S01]  /*8d20*/  @P1 SYNCS.ARRIVE.TRANS64.A1T0 RZ, [R8+URZ+0xf8], RZ ;  /* 0x0000f8ff08ff19a7 */ /* 0x0001e2000810003f */
[----:B------:R-:W-:Y:S02]  /*8d30*/  IADD3 R2, P1, R2, UR24, RZ ;  /* 0x0000001802027c10 */ /* 0x000fe4000ff3e0ff */
[----:B------:R-:W-:Y:S01]  /*8d40*/  LOP3.LUT R5, R5, R6, RZ, 0x3c, !PT ;  /* 0x0000000605057212 */ /* 0x000fe200078e3cff */
[----:B------:R-:W-:Y:S01]  /*8d50*/  IMAD.MOV.U32 R6, RZ, RZ, -0x1 ;  /* 0xffffffffff067424 */ /* 0x000fe200078e00ff */
[----:B------:R-:W-:Y:S02]  /*8d60*/  IADD3.X R3, R3, UR14, RZ, P1, !PT ;  /* 0x0000000e03037c10 */ /* 0x000fe40008ffe4ff */
[----:B------:R-:W-:-:S02]  /*8d70*/  ISETP.GE.U32.AND P0, PT, R2, UR8, PT ;  /* 0x0000000802007c0c */ /* 0x000fc4000bf06070 */
[----:B0-----:R-:W-:Y:S02]  /*8d80*/  SHF.R.U32.HI R8, RZ, 0x2, R7 ;  /* 0x00000002ff087819 */ /* 0x001fe40000011607 */
[----:B------:R-:W-:Y:S02]  /*8d90*/  ISETP.GE.U32.AND.EX P0, PT, R3, UR9, PT, P0 ;  /* 0x0000000903007c0c */ /* 0x000fe4000bf06100 */
[----:B------:R-:W-:Y:S01]  /*8da0*/  @P3 LOP3.LUT R5, R5, 0x1, R8, 0x78, !PT ;  /* 0x0000000105053812 */ /* 0x000fe200078e7808 */
[----:B------:R-:W-:Y:S01]  /*8db0*/  IMAD R12, R8, -0xe, R9 ;  /* 0xfffffff2080c7824 */ /* 0x000fe200078e0209 */
[----:B------:R-:W-:-:S09]  /*8dc0*/  PRMT R7, RZ, 0x7610, R7 ;  /* 0x00007610ff077816 */ /* 0x000fd20000000007 */
[----:B------:R-:W-:Y:S05]  /*8dd0*/  @P0 BRA `(.L_x_184) ;  /* 0x0000000400480947 */ /* 0x000fea0003800000 */
[----:B------:R-:W0:Y:S01]  /*8de0*/  S2R R17, SR_CTAID.X ;  /* 0x0000000000117919 */ /* 0x000e220000002500 */
[----:B------:R-:W-:Y:S01]  /*8df0*/  ULDC.64 UR8, c[0x0][0x628] ;  /* 0x00018a0000087ab9 */ /* 0x000fe20000000a00 */
[----:B------:R-:W1:Y:S01]  /*8e00*/  LDC R18, c[0x0][0x144] ;  /* 0x00005100ff127b82 */ /* 0x000e620000000800 */
[----:B------:R-:W-:Y:S01]  /*8e10*/  ISETP.NE.U32.AND P0, PT, RZ, UR8, PT ;  /* 0x00000008ff007c0c */ /* 0x000fe2000bf05070 */
[----:B------:R-:W2:Y:S01]  /*8e20*/  S2R R13, SR_CTAID.Y ;  /* 0x00000000000d7919 */ /* 0x000ea20000002600 */
[----:B------:R-:W-:Y:S01]  /*8e30*/  ULDC UR10, c[0x0][0x150] ;  /* 0x00005400000a7ab9 */ /* 0x000fe20000000800 */
[----:B------:R-:W-:Y:S01]  /*8e40*/  ULDC UR11, c[0x0][0x630] ;  /* 0x00018c00000b7ab9 */ /* 0x000fe20000000800 */
[----:B------:R-:W-:Y:S01]  /*8e50*/  ISETP.NE.AND.EX P0, PT, RZ, UR9, PT, P0 ;  /* 0x00000009ff007c0c */ /* 0x000fe2000bf05300 */
[----:B------:R-:W-:Y:S01]  /*8e60*/  IMAD.MOV.U32 R6, RZ, RZ, R2 ;  /* 0x000000ffff067224 */ /* 0x000fe200078e0002 */
[----:B0-----:R-:W-:-:S05]  /*8e70*/  I2FP.F32.U32 R7, R17 ;  /* 0x0000001100077245 */ /* 0x001fca0000201000 */
[----:B------:R-:W-:Y:S01]  /*8e80*/  FMUL R20, R7, UR10 ;  /* 0x0000000a07147c20 */ /* 0x000fe20008400000 */
[----:B------:R-:W-:-:S05]  /*8e90*/  IMAD.MOV.U32 R7, RZ, RZ, R3 ;  /* 0x000000ffff077224 */ /* 0x000fca00078e0003 */
[----:B--2---:R-:W-:Y:S05]  /*8ea0*/  @!P0 BRA `(.L_x_185) ;  /* 0x0000000000288947 */ /* 0x004fea0003800000 */
[----:B------:R-:W-:Y:S02]  /*8eb0*/  ULDC UR10, c[0x0][0x634] ;  /* 0x00018d00000a7ab9 */ /* 0x000fe40000000800 */
[----:B------:R-:W-:-:S05]  /*8ec0*/  IADD3 R7, P0, R2, UR10, RZ ;  /* 0x0000000a02077c10 */ /* 0x000fca000ff1e0ff */
[----:B------:R-:W-:-:S04]  /*8ed0*/  IMAD.X R19, RZ, RZ, R3, P0 ;  /* 0x000000ffff137224 */ /* 0x000fc800000e0603 */
[----:B------:R-:W-:-:S04]  /*8ee0*/  IMAD.WIDE.U32 R8, R19, UR8, RZ ;  /* 0x0000000813087c25 */ /* 0x000fc8000f8e00ff */
[----:B------:R-:W-:-:S04]  /*8ef0*/  IMAD.WIDE.U32 R8, P0, R7, UR9, R8 ;  /* 0x0000000907087c25 */ /* 0x000fc8000f800008 */
[----:B------:R-:W-:-:S04]  /*8f00*/  IMAD.WIDE.U32 R6, R7, UR8, RZ ;  /* 0x0000000807067c25 */ /* 0x000fc8000f8e00ff */
[----:B------:R-:W-:Y:S01]  /*8f10*/  IMAD.MOV.U32 R6, RZ, RZ, R9 ;  /* 0x000000ffff067224 */ /* 0x000fe200078e0009 */
[----:B------:R-:W-:Y:S01]  /*8f20*/  IADD3 RZ, P1, R7, R8, RZ ;  /* 0x0000000807ff7210 */ /* 0x000fe20007f3e0ff */
[----:B------:R-:W-:-:S04]  /*8f30*/  IMAD.X R7, RZ, RZ, RZ, P0 ;  /* 0x000000ffff077224 */ /* 0x000fc800000e06ff */
[----:B------:R-:W-:-:S08]  /*8f40*/  IMAD.WIDE.U32.X R6, R19, UR9, R6, P1 ;  /* 0x0000000913067c25 */ /* 0x000fd000088e0406 */
.L_x_185:
[--C-:B------:R-:W-:Y:S01]  /*8f50*/  SHF.R.U64 R16, R6, UR11, R7.reuse ;  /* 0x0000000b06107c19 */ /* 0x100fe20008001207 */
[----:B------:R-:W0:Y:S01]  /*8f60*/  F2I.U32.TRUNC.NTZ R20, R20 ;  /* 0x0000001400147305 */ /* 0x000e22000020f000 */
[----:B------:R-:W-:Y:S01]  /*8f70*/  SHF.R.U32.HI R6, RZ, UR11, R7 ;  /* 0x0000000bff067c19 */ /* 0x000fe20008011607 */
[----:B------:R-:W-:Y:S01]  /*8f80*/  ULDC.64 UR8, c[0x0][0x620] ;  /* 0x0001880000087ab9 */ /* 0x000fe20000000a00 */
[----:B------:R-:W-:Y:S01]  /*8f90*/  IADD3 R9, P0, RZ, -R16, RZ ;  /* 0x80000010ff097210 */ /* 0x000fe20007f1e0ff */
[----:B------:R-:W-:-:S04]  /*8fa0*/  ULDC.64 UR10, c[0x0][0x640] ;  /* 0x00019000000a7ab9 */ /* 0x000fc80000000a00 */
[----:B------:R-:W-:Y:S01]  /*8fb0*/  IMAD.X R6, RZ, RZ, ~R6, P0 ;  /* 0x000000ffff067224 */ /* 0x000fe200000e0e06 */
[----:B------:R-:W-:-:S03]  /*8fc0*/  ISETP.NE.U32.AND P0, PT, RZ, UR10, PT ;  /* 0x0000000aff007c0c */ /* 0x000fc6000bf05070 */
[----:B------:R-:W-:Y:S01]  /*8fd0*/  IMAD R8, R6, UR8, RZ ;  /* 0x0000000806087c24 */ /* 0x000fe2000f8e02ff */
[----:B------:R-:W-:Y:S01]  /*8fe0*/  ISETP.NE.AND.EX P0, PT, RZ, UR11, PT, P0 ;  /* 0x0000000bff007c0c */ /* 0x000fe2000bf05300 */
[----:B------:R-:W-:Y:S01]  /*8ff0*/  IMAD.WIDE.U32 R6, R9, UR8, R2 ;  /* 0x0000000809067c25 */ /* 0x000fe2000f8e0002 */
[----:B------:R-:W-:-:S03]  /*9000*/  ULDC UR8, c[0x0][0x618] ;  /* 0x0001860000087ab9 */ /* 0x000fc60000000800 */
[----:B------:R-:W-:Y:S01]  /*9010*/  IMAD R9, R9, UR9, R8 ;  /* 0x0000000909097c24 */ /* 0x000fe2000f8e0208 */
[----:B------:R-:W-:Y:S01]  /*9020*/  ULDC UR9, c[0x0][0x154] ;  /* 0x0000550000097ab9 */ /* 0x000fe20000000800 */
[----:B0-----:R-:W-:Y:S02]  /*9030*/  IMAD.MOV R8, RZ, RZ, -R20 ;  /* 0x000000ffff087224 */ /* 0x001fe400078e0a14 */
[----:B------:R-:W-:Y:S01]  /*9040*/  IMAD.IADD R7, R7, 0x1, R9 ;  /* 0x0000000107077824 */ /* 0x000fe200078e0209 */
[----:B------:R-:W0:Y:S01]  /*9050*/  LDC R20, c[0x0][0x148] ;  /* 0x00005200ff147b82 */ /* 0x000e220000000800 */
[----:B-1----:R-:W-:Y:S01]  /*9060*/  IMAD R17, R18, R8, R17 ;  /* 0x0000000812117224 */ /* 0x002fe200078e0211 */
[----:B------:R-:W-:Y:S02]  /*9070*/  I2FP.F32.U32 R8, R13 ;  /* 0x0000000d00087245 */ /* 0x000fe40000201000 */
[--C-:B------:R-:W-:Y:S02]  /*9080*/  SHF.R.U64 R18, R6, UR8, R7.reuse ;  /* 0x0000000806127c19 */ /* 0x100fe40008001207 */
[----:B------:R-:W-:Y:S01]  /*9090*/  SHF.R.U32.HI R7, RZ, UR8, R7 ;  /* 0x00000008ff077c19 */ /* 0x000fe20008011607 */
[----:B------:R-:W-:Y:S01]  /*90a0*/  FMUL R8, R8, UR9 ;  /* 0x0000000908087c20 */ /* 0x000fe20008400000 */
[----:B------:R-:W-:-:S02]  /*90b0*/  ULDC UR8, c[0x0][0x608] ;  /* 0x0001820000087ab9 */ /* 0x000fc40000000800 */
[--C-:B------:R-:W-:Y:S01]  /*90c0*/  SHF.R.U64 R22, R18, UR8, R7.reuse ;  /* 0x0000000812167c19 */ /* 0x100fe20008001207 */
[----:B------:R1:W2:Y:S01]  /*90d0*/  F2I.U32.TRUNC.NTZ R23, R8 ;  /* 0x0000000800177305 */ /* 0x0002a2000020f000 */
[----:B------:R-:W-:Y:S01]  /*90e0*/  SHF.R.U32.HI R7, RZ, UR8, R7 ;  /* 0x00000008ff077c19 */ /* 0x000fe20008011607 */
[----:B------:R-:W-:-:S03]  /*90f0*/  ULDC UR8, c[0x0][0x658] ;  /* 0x0001960000087ab9 */ /* 0x000fc60000000800 */
[--C-:B------:R-:W-:Y:S02]  /*9100*/  SHF.R.U64 R19, R22, UR8, R7.reuse ;  /* 0x0000000816137c19 */ /* 0x100fe40008001207 */
[----:B------:R-:W-:-:S03]  /*9110*/  SHF.R.U32.HI R21, RZ, UR8, R7 ;  /* 0x00000008ff157c19 */ /* 0x000fc60008011607 */
[----:B------:R-:W-:Y:S02]  /*9120*/  IMAD.MOV.U32 R6, RZ, RZ, R19 ;  /* 0x000000ffff067224 */ /* 0x000fe400078e0013 */
[----:B------:R-:W-:Y:S01]  /*9130*/  IMAD.MOV.U32 R7, RZ, RZ, R21 ;  /* 0x000000ffff077224 */ /* 0x000fe200078e0015 */
[----:B-1----:R-:W-:Y:S06]  /*9140*/  @!P0 BRA `(.L_x_186) ;  /* 0x0000000000288947 */ /* 0x002fec0003800000 */
        /* <DEDUP_REMOVED lines=10> */
.L_x_186:
[----:B------:R-:W-:Y:S01]  /*91f0*/  ULDC UR8, c[0x0][0x648] ;  /* 0x0001920000087ab9 */ /* 0x000fe20000000800 */
[----:B--2---:R-:W-:Y:S01]  /*9200*/  IMAD.MOV R23, RZ, RZ, -R23 ;  /* 0x000000ffff177224 */ /* 0x004fe200078e0a17 */
[----:B------:R-:W-:Y:S01]  /*9210*/  SHF.R.U64 R7, R6, UR8, R7 ;  /* 0x0000000806077c19 */ /* 0x000fe20008001207 */
[----:B------:R-:W-:Y:S01]  /*9220*/  ULDC UR8, c[0x0][0x638] ;  /* 0x00018e0000087ab9 */ /* 0x000fe20000000800 */
[----:B------:R-:W-:Y:S01]  /*9230*/  LOP3.LUT R6, R22, UR7, RZ, 0xc0, !PT ;  /* 0x0000000716067c12 */ /* 0x000fe2000f8ec0ff */
[----:B0-----:R-:W-:Y:S01]  /*9240*/  @P2 IMAD R17, R20, R23, R13 ;  /* 0x0000001714112224 */ /* 0x001fe200078e020d */
[----:B------:R-:W-:Y:S01]  /*9250*/  LOP3.LUT R18, R18, UR4, RZ, 0xc0, !PT ;  /* 0x0000000412127c12 */ /* 0x000fe2000f8ec0ff */
[----:B------:R-:W-:Y:S01]  /*9260*/  IMAD.MOV R8, RZ, RZ, -R7 ;  /* 0x000000ffff087224 */ /* 0x000fe200078e0a07 */
[----:B------:R-:W-:Y:S01]  /*9270*/  ULDC UR9, c[0x0][0x610] ;  /* 0x0001840000097ab9 */ /* 0x000fe20000000800 */
[----:B------:R-:W-:Y:S02]  /*9280*/  IMAD R6, R7, UR5, R6 ;  /* 0x0000000507067c24 */ /* 0x000fe4000f8e0206 */
[----:B------:R-:W-:Y:S01]  /*9290*/  IMAD R19, R8, UR8, R19 ;  /* 0x0000000808137c24 */ /* 0x000fe2000f8e0213 */
[----:B------:R-:W-:Y:S01]  /*92a0*/  ULDC UR8, c[0x0][0x600] ;  /* 0x0001800000087ab9 */ /* 0x000fe20000000800 */
[----:B------:R-:W-:-:S02]  /*92b0*/  IMAD R6, R6, UR9, R17 ;  /* 0x0000000906067c24 */ /* 0x000fc4000f8e0211 */
[----:B------:R-:W-:Y:S02]  /*92c0*/  IMAD R19, R19, UR8, R18 ;  /* 0x0000000813137c24 */ /* 0x000fe4000f8e0212 */
[----:B------:R-:W-:-:S03]  /*92d0*/  IMAD.MOV.U32 R7, RZ, RZ, 0x1 ;  /* 0x00000001ff077424 */ /* 0x000fc600078e00ff */
[----:B------:R-:W-:Y:S02]  /*92e0*/  SEL R17, R19, R6, !P2 ;  /* 0x0000000613117207 */ /* 0x000fe40005000000 */
[----:B------:R-:W-:-:S07]  /*92f0*/  SEL R6, R6, R19, !P2 ;  /* 0x0000001306067207 */ /* 0x000fce0005000000 */
.L_x_184:
[----:B------:R-:W-:Y:S05]  /*9300*/  BSYNC B1 ;  /* 0x0000000000017941 */ /* 0x000fea0003800000 */
.L_x_183:
[----:B------:R-:W-:-:S13]  /*9310*/  LOP3.LUT P0, RZ, R7, 0xff, RZ, 0xc0, !PT ;  /* 0x000000ff07ff7812 */ /* 0x000fda000780c0ff */
[----:B------:R-:W-:Y:S05]  /*9320*/  @P0 BRA `(.L_x_187) ;  /* 0xfffffff4003c0947 */ /* 0x000fea000383ffff */
[----:B------:R-:W-:Y:S05]  /*9330*/  BSYNC B0 ;  /* 0x0000000000007941 */ /* 0x000fea0003800000 */
.L_x_176:
[----:B------:R-:W-:-:S03]  /*9340*/  UMOV UR8, 0xffffffff ;  /* 0xffffffff00087882 */ /* 0x000fc60000000000 */
[----:B------:R-:W-:Y:S05]  /*9350*/  BRA.DIV UR8, `(.L_x_188) ;  /* 0x0000000a08847947 */ /* 0x000fea000b800000 */
[----:B------:R-:W-:-:S13]  /*9360*/  ELECT P0, URZ, PT ;  /* 0x00000000003f782f */ /* 0x000fda0003800000 */
.L_x_212:
[----:B------:R-:W-:Y:S04]  /*9370*/  BSSY B0, `(.L_x_189) ;  /* 0x0000085000007945 */ /* 0x000fe80003800000 */
[----:B------:R-:W-:Y:S05]  /*9380*/  @!P0 BRA `(.L_x_190) ;  /* 0x00000008000c8947 */ /* 0x000fea0003800000 */
[----:B------:R-:W-:-:S04]  /*9390*/  LOP3.LUT R4, R4, 0x2, RZ, 0xfc, !PT ;  /* 0x0000000204047812 */ /* 0x000fc800078efcff */
[----:B------:R-:W-:-:S13]  /*93a0*/  ISETP.NE.AND P0, PT, R4, 0x3, PT ;  /* 0x000000030400780c */ /* 0x000fda0003f05270 */
[----:B------:R-:W-:Y:S05]  /*93b0*/  @!P0 BRA `(.L_x_191) ;  /* 0x0000000000048947 */ /* 0x000fea0003800000 */
[----:B------:R-:W-:Y:S01]  /*93c0*/  BPT.TRAP 0x1 ;  /* 0x000000040000795c */ /* 0x000fe20000300000 */
.L_x_191:
[----:B------:R-:W0:Y:S01]  /*93d0*/  S2R R3, SR_CgaCtaId ;  /* 0x0000000000037919 */ /* 0x000e220000008800 */
[----:B------:R-:W-:Y:S02]  /*93e0*/  MOV R0, 0x400 ;  /* 0x0000040000007802 */ /* 0x000fe40000000f00 */
[----:B------:R-:W-:Y:S02]  /*93f0*/  SHF.L.U32 R2, R5, 0x1f, RZ ;  /* 0x0000001f05027819 */ /* 0x000fe400000006ff */
[----:B0-----:R-:W-:-:S05]  /*9400*/  LEA R3, R3, R0, 0x18 ;  /* 0x0000000003037211 */ /* 0x001fca00078ec0ff */
[----:B------:R-:W-:-:S04]  /*9410*/  VIADD R3, R3, 0x70 ;  /* 0x0000007003037836 */ /* 0x000fc80000000000 */
[C---:B------:R-:W-:Y:S02]  /*9420*/  IMAD R7, R12.reuse, 0x8, R3 ;  /* 0x000000080c077824 */ /* 0x040fe400078e0203 */
[----:B------:R-:W-:Y:S02]  /*9430*/  VIADD R12, R12, 0x1 ;  /* 0x000000010c0c7836 */ /* 0x000fe40000000000 */
[----:B------:R-:W0:Y:S03]  /*9440*/  SYNCS.PHASECHK.TRANS64.TRYWAIT P0, [R7+URZ], R2 ;  /* 0x00000002070075a7 */ /* 0x000e26000800017f */
[----:B------:R-:W-:-:S04]  /*9450*/  ISETP.NE.AND P1, PT, R12, 0xe, PT ;  /* 0x0000000e0c00780c */ /* 0x000fc80003f25270 */
[----:B------:R-:W-:Y:S02]  /*9460*/  SEL R0, RZ, 0x1, P1 ;  /* 0x00000001ff007807 */ /* 0x000fe40000800000 */
[----:B------:R-:W-:Y:S02]  /*9470*/  SEL R12, R12, RZ, P1 ;  /* 0x000000ff0c0c7207 */ /* 0x000fe40000800000 */
[----:B------:R-:W-:-:S03]  /*9480*/  LOP3.LUT R5, R5, R0, RZ, 0x3c, !PT ;  /* 0x0000000005057212 */ /* 0x000fc600078e3cff */
[----:B------:R-:W-:Y:S01]  /*9490*/  IMAD R9, R12, 0x8, R3 ;  /* 0x000000080c097824 */ /* 0x000fe200078e0203 */
[----:B------:R-:W-:Y:S01]  /*94a0*/  SHF.L.U32 R4, R5, 0x1f, RZ ;  /* 0x0000001f05047819 */ /* 0x000fe200000006ff */
[----:B0-----:R-:W-:Y:S06]  /*94b0*/  @!P0 BRA `(.L_x_192) ;  /* 0x00000008004c8947 */ /* 0x001fec0003800000 */
.L_x_213:
[----:B------:R-:W1:Y:S01]  /*94c0*/  SYNCS.PHASECHK.TRANS64.TRYWAIT P0, [R9+URZ], R4 ;  /* 0x00000004090075a7 */ /* 0x000e62000800017f */
[----:B------:R-:W-:-:S05]  /*94d0*/  VIADD R0, R12, 0x1 ;  /* 0x000000010c007836 */ /* 0x000fca0000000000 */
[----:B------:R-:W-:-:S04]  /*94e0*/  ISETP.NE.AND P1, PT, R0, 0xe, PT ;  /* 0x0000000e0000780c */ /* 0x000fc80003f25270 */
[----:B0-----:R-:W-:Y:S02]  /*94f0*/  SEL R2, RZ, 0x1, P1 ;  /* 0x00000001ff027807 */ /* 0x001fe40000800000 */
[----:B------:R-:W-:Y:S02]  /*9500*/  SEL R0, R0, RZ, P1 ;  /* 0x000000ff00007207 */ /* 0x000fe40000800000 */
[----:B------:R-:W-:-:S03]  /*9510*/  LOP3.LUT R7, R5, R2, RZ, 0x3c, !PT ;  /* 0x0000000205077212 */ /* 0x000fc600078e3cff */
[----:B------:R-:W-:Y:S01]  /*9520*/  IMAD R6, R0, 0x8, R3 ;  /* 0x0000000800067824 */ /* 0x000fe200078e0203 */
[----:B------:R-:W-:Y:S01]  /*9530*/  SHF.L.U32 R5, R7, 0x1f, RZ ;  /* 0x0000001f07057819 */ /* 0x000fe200000006ff */
[----:B-1----:R-:W-:Y:S06]  /*9540*/  @!P0 BRA `(.L_x_193) ;  /* 0x00000008003c8947 */ /* 0x002fec0003800000 */
.L_x_214:
[----:B------:R-:W1:Y:S01]  /*9550*/  SYNCS.PHASECHK.TRANS64.TRYWAIT P0, [R6+URZ], R5 ;  /* 0x00000005060075a7 */ /* 0x000e62000800017f */
[----:B------:R-:W-:-:S05]  /*9560*/  VIADD R0, R0, 0x1 ;  /* 0x0000000100007836 */ /* 0x000fca0000000000 */
[----:B------:R-:W-:-:S04]  /*9570*/  ISETP.NE.AND P1, PT, R0, 0xe, PT ;  /* 0x0000000e0000780c */ /* 0x000fc80003f25270 */
[----:B------:R-:W-:Y:S02]  /*9580*/  SEL R2, RZ, 0x1, P1 ;  /* 0x00000001ff027807 */ /* 0x000fe40000800000 */
[----:B------:R-:W-:Y:S02]  /*9590*/  SEL R0, R0, RZ, P1 ;  /* 0x000000ff00007207 */ /* 0x000fe40000800000 */
[----:B------:R-:W-:-:S03]  /*95a0*/  LOP3.LUT R7, R7, R2, RZ, 0x3c, !PT ;  /* 0x0000000207077212 */ /* 0x000fc600078e3cff */
[----:B0-----:R-:W-:Y:S01]  /*95b0*/  IMAD R9, R0, 0x8, R3 ;  /* 0x0000000800097824 */ /* 0x001fe200078e0203 */
[----:B------:R-:W-:Y:S01]  /*95c0*/  SHF.L.U32 R4, R7, 0x1f, RZ ;  /* 0x0000001f07047819 */ /* 0x000fe200000006ff */
[----:B-1----:R-:W-:Y:S06]  /*95d0*/  @!P0 BRA `(.L_x_194) ;  /* 0x00000008002c8947 */ /* 0x002fec0003800000 */
.L_x_215:
        /* <DEDUP_REMOVED lines=9> */
.L_x_216:
        /* <DEDUP_REMOVED lines=9> */
.L_x_217:
        /* <DEDUP_REMOVED lines=9> */
.L_x_218:
        /* <DEDUP_REMOVED lines=9> */
.L_x_219:
        /* <DEDUP_REMOVED lines=9> */
.L_x_220:
        /* <DEDUP_REMOVED lines=9> */
.L_x_221:
        /* <DEDUP_REMOVED lines=9> */
.L_x_222:
        /* <DEDUP_REMOVED lines=9> */
.L_x_223:
        /* <DEDUP_REMOVED lines=9> */
.L_x_224:
[----:B------:R-:W1:Y:S01]  /*9af0*/  SYNCS.PHASECHK.TRANS64.TRYWAIT P0, [R6+URZ], R5 ;  /* 0x00000005060075a7 */ /* 0x000e62000800017f */
[----:B------:R-:W-:-:S05]  /*9b00*/  VIADD R0, R0, 0x1 ;  /* 0x0000000100007836 */ /* 0x000fca0000000000 */
[----:B------:R-:W-:-:S04]  /*9b10*/  ISETP.NE.AND P1, PT, R0, 0xe, PT ;  /* 0x0000000e0000780c */ /* 0x000fc80003f25270 */
[----:B------:R-:W-:Y:S02]  /*9b20*/  SEL R2, RZ, 0x1, P1 ;  /* 0x00000001ff027807 */ /* 0x000fe40000800000 */
[----:B------:R-:W-:Y:S02]  /*9b30*/  SEL R0, R0, RZ, P1 ;  /* 0x000000ff00007207 */ /* 0x000fe40000800000 */
[----:B------:R-:W-:Y:S01]  /*9b40*/  LOP3.LUT R2, R7, R2, RZ, 0x3c, !PT ;  /* 0x0000000207027212 */ /* 0x000fe200078e3cff */
[----:B-1----:R-:W-:Y:S06]  /*9b50*/  @!P0 BRA `(.L_x_204) ;  /* 0x0000000400948947 */ /* 0x002fec0003800000 */
.L_x_225:
[----:B------:R-:W-:Y:S01]  /*9b60*/  IMAD R3, R0, 0x8, R3 ;  /* 0x0000000800037824 */ /* 0x000fe200078e0203 */
[----:B------:R-:W-:-:S07]  /*9b70*/  SHF.L.U32 R0, R2, 0x1f, RZ ;  /* 0x0000001f02007819 */ /* 0x000fce00000006ff */
.L_x_205:
[----:B--2---:R2:W3:Y:S02]  /*9b80*/  SYNCS.PHASECHK.TRANS64.TRYWAIT P0, [R3+URZ], R0 ;  /* 0x00000000030075a7 */ /* 0x0044e4000800017f */
[----:B---3--:R-:W-:Y:S05]  /*9b90*/  @!P0 NANOSLEEP.SYNCS 0x989680 ;  /* 0x009896800000895d */ /* 0x008fea0003900000 */
[----:B------:R-:W3:Y:S02]  /*9ba0*/  @!P0 SYNCS.PHASECHK.TRANS64 P0, [R3+URZ], R0 ;  /* 0x00000000030085a7 */ /* 0x000ee4000800007f */
[----:B---3--:R-:W-:Y:S05]  /*9bb0*/  @!P0 BRA `(.L_x_205) ;  /* 0xfffffffc00f08947 */ /* 0x008fea000383ffff */
.L_x_190:
[----:B------:R-:W-:Y:S05]  /*9bc0*/  BSYNC B0 ;  /* 0x0000000000007941 */ /* 0x000fea0003800000 */
.L_x_189:
[----:B------:R-:W-:Y:S05]  /*9bd0*/  EXIT ;  /* 0x000000000000794d */ /* 0x000fea0003800000 */
.L_x_22:
[----:B-1----:R-:W-:-:S04]  /*9be0*/  IMAD.U32 R13, RZ, RZ, UR6 ;  /* 0x00000006ff0d7e24 */ /* 0x002fc8000f8e00ff */
[----:B------:R1:W4:Y:S03]  /*9bf0*/  SYNCS.PHASECHK.TRANS64.TRYWAIT P0, [R13+URZ], R12 ;  /* 0x0000000c0d0075a7 */ /* 0x000326000800017f */
[----:B----4-:R-:W-:Y:S05]  /*9c00*/  @!P0 NANOSLEEP.SYNCS 0x989680 ;  /* 0x009896800000895d */ /* 0x010fea0003900000 */
[----:B------:R-:W4:Y:S02]  /*9c10*/  @!P0 SYNCS.PHASECHK.TRANS64 P0, [R13+URZ], R12 ;  /* 0x0000000c0d0085a7 */ /* 0x000f24000800007f */
[----:B----4-:R-:W-:Y:S05]  /*9c20*/  @!P0 BRA `(.L_x_22) ;  /* 0xfffffffc00ec8947 */ /* 0x010fea000383ffff */
[----:B------:R-:W-:Y:S05]  /*9c30*/  BRA `(.L_x_21) ;  /* 0xffffff7c004c7947 */ /* 0x000fea000383ffff */
.L_x_28:
[----:B-1----:R-:W-:-:S04]  /*9c40*/  IMAD.U32 R145, RZ, RZ, UR12 ;  /* 0x0000000cff917e24 */ /* 0x002fc8000f8e00ff */
[----:B------:R1:W4:Y:S03]  /*9c50*/  SYNCS.PHASECHK.TRANS64.TRYWAIT P0, [R145+URZ], R140 ;  /* 0x0000008c910075a7 */ /* 0x000326000800017f */
[----:B----4-:R-:W-:Y:S05]  /*9c60*/  @!P0 NANOSLEEP.SYNCS 0x989680 ;  /* 0x009896800000895d */ /* 0x010fea0003900000 */
[----:B------:R-:W4:Y:S02]  /*9c70*/  @!P0 SYNCS.PHASECHK.TRANS64 P0, [R145+URZ], R140 ;  /* 0x0000008c910085a7 */ /* 0x000f24000800007f */
[----:B----4-:R-:W-:Y:S05]  /*9c80*/  @!P0 BRA `(.L_x_28) ;  /* 0xfffffffc00ec8947 */ /* 0x010fea000383ffff */
[----:B------:R-:W-:Y:S05]  /*9c90*/  BRA `(.L_x_27) ;  /* 0xffffff8400907947 */ /* 0x000fea000383ffff */
.L_x_177:
[----:B------:R-:W-:Y:S01]  /*9ca0*/  BSSY B1, `(.L_x_206) ;  /* 0x0000006000017945 */ /* 0x000fe20003800000 */
[----:B------:R-:W-:-:S07]  /*9cb0*/  IMAD.MOV.U32 R7, RZ, RZ, -0x1 ;  /* 0xffffffffff077424 */ /* 0x000fce00078e00ff */
[----:B------:R-:W-:Y:S05]  /*9cc0*/  WARPSYNC.COLLECTIVE R7, `(.L_x_207) ;  /* 0x00000000070c7348 */ /* 0x000fea0003c00000 */
[----:B------:R-:W-:Y:S02]  /*9cd0*/  ELECT P0, UR62, PT ;  /* 0x00000000003e782f */ /* 0x000fe40003800000 */
[----:B------:R-:W-:Y:S01]  /*9ce0*/  MOV R7, UR62 ;  /* 0x0000003e00077c02 */ /* 0x000fe20008000f00 */
[----:B------:R-:W-:Y:S10]  /*9cf0*/  ENDCOLLECTIVE ;  /* 0x000000000000791b */ /* 0x000ff40003800000 */
.L_x_207:
[----:B------:R-:W-:Y:S05]  /*9d00*/  BSYNC B1 ;  /* 0x0000000000017941 */ /* 0x000fea0003800000 */
.L_x_206:
[----:B------:R-:W-:Y:S05]  /*9d10*/  BRA `(.L_x_208) ;  /* 0xffffffe800cc7947 */ /* 0x000fea000383ffff */
.L_x_180:
[----:B0-----:R0:W1:Y:S02]  /*9d20*/  SYNCS.PHASECHK.TRANS64.TRYWAIT P0, [R18+URZ+0x70], R9 ;  /* 0x00007009120075a7 */ /* 0x001064000800017f */
[----:B-1----:R-:W-:Y:S05]  /*9d30*/  @!P0 NANOSLEEP.SYNCS 0x989680 ;  /* 0x009896800000895d */ /* 0x002fea0003900000 */
[----:B------:R-:W1:Y:S02]  /*9d40*/  @!P0 SYNCS.PHASECHK.TRANS64 P0, [R18+URZ+0x70], R9 ;  /* 0x00007009120085a7 */ /* 0x000e64000800007f */
[----:B-1----:R-:W-:Y:S05]  /*9d50*/  @!P0 BRA `(.L_x_180) ;  /* 0xfffffffc00f08947 */ /* 0x002fea000383ffff */
[----:B------:R-:W-:Y:S05]  /*9d60*/  BRA `(.L_x_209) ;  /* 0xffffffec00087947 */ /* 0x000fea000383ffff */
.L_x_188:
[----:B------:R-:W-:Y:S01]  /*9d70*/  BSSY B0, `(.L_x_210) ;  /* 0x0000006000007945 */ /* 0x000fe20003800000 */
[----:B------:R-:W-:-:S07]  /*9d80*/  IMAD.MOV.U32 R7, RZ, RZ, -0x1 ;  /* 0xffffffffff077424 */ /* 0x000fce00078e00ff */
[----:B------:R-:W-:Y:S05]  /*9d90*/  WARPSYNC.COLLECTIVE R7, `(.L_x_211) ;  /* 0x00000000070c7348 */ /* 0x000fea0003c00000 */
[----:B------:R-:W-:Y:S02]  /*9da0*/  ELECT P0, UR62, PT ;  /* 0x00000000003e782f */ /* 0x000fe40003800000 */
[----:B------:R-:W-:Y:S01]  /*9db0*/  MOV R7, UR62 ;  /* 0x0000003e00077c02 */ /* 0x000fe20008000f00 */
[----:B------:R-:W-:Y:S10]  /*9dc0*/  ENDCOLLECTIVE ;  /* 0x000000000000791b */ /* 0x000ff40003800000 */
.L_x_211:
[----:B------:R-:W-:Y:S05]  /*9dd0*/  BSYNC B0 ;  /* 0x0000000000007941 */ /* 0x000fea0003800000 */
.L_x_210:
[----:B------:R-:W-:Y:S05]  /*9de0*/  BRA `(.L_x_212) ;  /* 0xfffffff400607947 */ /* 0x000fea000383ffff */
.L_x_192:
[----:B0-----:R0:W1:Y:S02]  /*9df0*/  SYNCS.PHASECHK.TRANS64.TRYWAIT P0, [R7+URZ], R2 ;  /* 0x00000002070075a7 */ /* 0x001064000800017f */
[----:B-1----:R-:W-:Y:S05]  /*9e00*/  @!P0 NANOSLEEP.SYNCS 0x989680 ;  /* 0x009896800000895d */ /* 0x002fea0003900000 */
[----:B------:R-:W1:Y:S02]  /*9e10*/  @!P0 SYNCS.PHASECHK.TRANS64 P0, [R7+URZ], R2 ;  /* 0x00000002070085a7 */ /* 0x000e64000800007f */
[----:B-1----:R-:W-:Y:S05]  /*9e20*/  @!P0 BRA `(.L_x_192) ;  /* 0xfffffffc00f08947 */ /* 0x002fea000383ffff */
[----:B------:R-:W-:Y:S05]  /*9e30*/  BRA `(.L_x_213) ;  /* 0xfffffff400a07947 */ /* 0x000fea000383ffff */
.L_x_193:
[----:B0-----:R0:W1:Y:S02]  /*9e40*/  SYNCS.PHASECHK.TRANS64.TRYWAIT P0, [R9+URZ], R4 ;  /* 0x00000004090075a7 */ /* 0x001064000800017f */
[----:B-1----:R-:W-:Y:S05]  /*9e50*/  @!P0 NANOSLEEP.SYNCS 0x989680 ;  /* 0x009896800000895d */ /* 0x002fea0003900000 */
[----:B------:R-:W1:Y:S02]  /*9e60*/  @!P0 SYNCS.PHASECHK.TRANS64 P0, [R9+URZ], R4 ;  /* 0x00000004090085a7 */ /* 0x000e64000800007f */
[----:B-1----:R-:W-:Y:S05]  /*9e70*/  @!P0 BRA `(.L_x_193) ;  /* 0xfffffffc00f08947 */ /* 0x002fea000383ffff */
[----:B------:R-:W-:Y:S05]  /*9e80*/  BRA `(.L_x_214) ;  /* 0xfffffff400b07947 */ /* 0x000fea000383ffff */
.L_x_194:
[----:B0-----:R0:W1:Y:S02]  /*9e90*/  SYNCS.PHASECHK.TRANS64.TRYWAIT P0, [R6+URZ], R5 ;  /* 0x00000005060075a7 */ /* 0x001064000800017f */
[----:B-1----:R-:W-:Y:S05]  /*9ea0*/  @!P0 NANOSLEEP.SYNCS 0x989680 ;  /* 0x009896800000895d */ /* 0x002fea0003900000 */
[----:B------:R-:W1:Y:S02]  /*9eb0*/  @!P0 SYNCS.PHASECHK.TRANS64 P0, [R6+URZ], R5 ;  /* 0x00000005060085a7 */ /* 0x000e64000800007f */
[----:B-1----:R-:W-:Y:S05]  /*9ec0*/  @!P0 BRA `(.L_x_194) ;  /* 0xfffffffc00f08947 */ /* 0x002fea000383ffff */
[----:B------:R-:W-:Y:S05]  /*9ed0*/  BRA `(.L_x_215) ;  /* 0xfffffff400c07947 */ /* 0x000fea000383ffff */
.L_x_195:
[----:B0-----:R0:W1:Y:S02]  /*9ee0*/  SYNCS.PHASECHK.TRANS64.TRYWAIT P0, [R9+URZ], R4 ;  /* 0x00000004090075a7 */ /* 0x001064000800017f */
[----:B-1----:R-:W-:Y:S05]  /*9ef0*/  @!P0 NANOSLEEP.SYNCS 0x989680 ;  /* 0x009896800000895d */ /* 0x002fea0003900000 */
[----:B------:R-:W1:Y:S02]  /*9f00*/  @!P0 SYNCS.PHASECHK.TRANS64 P0, [R9+URZ], R4 ;  /* 0x00000004090085a7 */ /* 0x000e64000800007f */
[----:B-1----:R-:W-:Y:S05]  /*9f10*/  @!P0 BRA `(.L_x_195) ;  /* 0xfffffffc00f08947 */ /* 0x002fea000383ffff */
[----:B------:R-:W-:Y:S05]  /*9f20*/  BRA `(.L_x_216) ;  /* 0xfffffff400d07947 */ /* 0x000fea000383ffff */
.L_x_196:
[----:B0-----:R0:W1:Y:S02]  /*9f30*/  SYNCS.PHASECHK.TRANS64.TRYWAIT P0, [R6+URZ], R5 ;  /* 0x00000005060075a7 */ /* 0x001064000800017f */
[----:B-1----:R-:W-:Y:S05]  /*9f40*/  @!P0 NANOSLEEP.SYNCS 0x989680 ;  /* 0x009896800000895d */ /* 0x002fea0003900000 */
[----:B------:R-:W1:Y:S02]  /*9f50*/  @!P0 SYNCS.PHASECHK.TRANS64 P0, [R6+URZ], R5 ;  /* 0x00000005060085a7 */ /* 0x000e64000800007f */
[----:B-1----:R-:W-:Y:S05]  /*9f60*/  @!P0 BRA `(.L_x_196) ;  /* 0xfffffffc00f08947 */ /* 0x002fea000383ffff */
[----:B------:R-:W-:Y:S05]  /*9f70*/  BRA `(.L_x_217) ;  /* 0xfffffff400e07947 */ /* 0x000fea000383ffff */
.L_x_197:
[----:B0-----:R0:W1:Y:S02]  /*9f80*/  SYNCS.PHASECHK.TRANS64.TRYWAIT P0, [R9+URZ], R4 ;  /* 0x00000004090075a7 */ /* 0x001064000800017f */
[----:B-1----:R-:W-:Y:S05]  /*9f90*/  @!P0 NANOSLEEP.SYNCS 0x989680 ;  /* 0x009896800000895d */ /* 0x002fea0003900000 */
[----:B------:R-:W1:Y:S02]  /*9fa0*/  @!P0 SYNCS.PHASECHK.TRANS64 P0, [R9+URZ], R4 ;  /* 0x00000004090085a7 */ /* 0x000e64000800007f */
[----:B-1----:R-:W-:Y:S05]  /*9fb0*/  @!P0 BRA `(.L_x_197) ;  /* 0xfffffffc00f08947 */ /* 0x002fea000383ffff */
[----:B------:R-:W-:Y:S05]  /*9fc0*/  BRA `(.L_x_218) ;  /* 0xfffffff400f07947 */ /* 0x000fea000383ffff */
.L_x_198:
[----:B0-----:R0:W1:Y:S02]  /*9fd0*/  SYNCS.PHASECHK.TRANS64.TRYWAIT P0, [R6+URZ], R5 ;  /* 0x00000005060075a7 */ /* 0x001064000800017f */
[----:B-1----:R-:W-:Y:S05]  /*9fe0*/  @!P0 NANOSLEEP.SYNCS 0x989680 ;  /* 0x009896800000895d */ /* 0x002fea0003900000 */
[----:B------:R-:W1:Y:S02]  /*9ff0*/  @!P0 SYNCS.PHASECHK.TRANS64 P0, [R6+URZ], R5 ;  /* 0x00000005060085a7 */ /* 0x000e64000800007f */
[----:B-1----:R-:W-:Y:S05]  /*a000*/  @!P0 BRA `(.L_x_198) ;  /* 0xfffffffc00f08947 */ /* 0x002fea000383ffff */
[----:B------:R-:W-:Y:S05]  /*a010*/  BRA `(.L_x_219) ;  /* 0xfffffff800007947 */ /* 0x000fea000383ffff */
.L_x_199:
[----:B0-----:R0:W1:Y:S02]  /*a020*/  SYNCS.PHASECHK.TRANS64.TRYWAIT P0, [R9+URZ], R4 ;  /* 0x00000004090075a7 */ /* 0x001064000800017f */
[----:B-1----:R-:W-:Y:S05]  /*a030*/  @!P0 NANOSLEEP.SYNCS 0x989680 ;  /* 0x009896800000895d */ /* 0x002fea0003900000 */
[----:B------:R-:W1:Y:S02]  /*a040*/  @!P0 SYNCS.PHASECHK.TRANS64 P0, [R9+URZ], R4 ;  /* 0x00000004090085a7 */ /* 0x000e64000800007f */
[----:B-1----:R-:W-:Y:S05]  /*a050*/  @!P0 BRA `(.L_x_199) ;  /* 0xfffffffc00f08947 */ /* 0x002fea000383ffff */
[----:B------:R-:W-:Y:S05]  /*a060*/  BRA `(.L_x_220) ;  /* 0xfffffff800107947 */ /* 0x000fea000383ffff */
.L_x_200:
[----:B0-----:R0:W1:Y:S02]  /*a070*/  SYNCS.PHASECHK.TRANS64.TRYWAIT P0, [R6+URZ], R5 ;  /* 0x00000005060075a7 */ /* 0x001064000800017f */
[----:B-1----:R-:W-:Y:S05]  /*a080*/  @!P0 NANOSLEEP.SYNCS 0x989680 ;  /* 0x009896800000895d */ /* 0x002fea0003900000 */
[----:B------:R-:W1:Y:S02]  /*a090*/  @!P0 SYNCS.PHASECHK.TRANS64 P0, [R6+URZ], R5 ;  /* 0x00000005060085a7 */ /* 0x000e64000800007f */
[----:B-1----:R-:W-:Y:S05]  /*a0a0*/  @!P0 BRA `(.L_x_200) ;  /* 0xfffffffc00f08947 */ /* 0x002fea000383ffff */
[----:B------:R-:W-:Y:S05]  /*a0b0*/  BRA `(.L_x_221) ;  /* 0xfffffff800207947 */ /* 0x000fea000383ffff */
.L_x_201:
[----:B0-----:R0:W1:Y:S02]  /*a0c0*/  SYNCS.PHASECHK.TRANS64.TRYWAIT P0, [R9+URZ], R4 ;  /* 0x00000004090075a7 */ /* 0x001064000800017f */
[----:B-1----:R-:W-:Y:S05]  /*a0d0*/  @!P0 NANOSLEEP.SYNCS 0x989680 ;  /* 0x009896800000895d */ /* 0x002fea0003900000 */
[----:B------:R-:W1:Y:S02]  /*a0e0*/  @!P0 SYNCS.PHASECHK.TRANS64 P0, [R9+URZ], R4 ;  /* 0x00000004090085a7 */ /* 0x000e64000800007f */
[----:B-1----:R-:W-:Y:S05]  /*a0f0*/  @!P0 BRA `(.L_x_201) ;  /* 0xfffffffc00f08947 */ /* 0x002fea000383ffff */
[----:B------:R-:W-:Y:S05]  /*a100*/  BRA `(.L_x_222) ;  /* 0xfffffff800307947 */ /* 0x000fea000383ffff */
.L_x_202:
[----:B0-----:R0:W1:Y:S02]  /*a110*/  SYNCS.PHASECHK.TRANS64.TRYWAIT P0, [R6+URZ], R5 ;  /* 0x00000005060075a7 */ /* 0x001064000800017f */
[----:B-1----:R-:W-:Y:S05]  /*a120*/  @!P0 NANOSLEEP.SYNCS 0x989680 ;  /* 0x009896800000895d */ /* 0x002fea0003900000 */
[----:B------:R-:W1:Y:S02]  /*a130*/  @!P0 SYNCS.PHASECHK.TRANS64 P0, [R6+URZ], R5 ;  /* 0x00000005060085a7 */ /* 0x000e64000800007f */
[----:B-1----:R-:W-:Y:S05]  /*a140*/  @!P0 BRA `(.L_x_202) ;  /* 0xfffffffc00f08947 */ /* 0x002fea000383ffff */
[----:B------:R-:W-:Y:S05]  /*a150*/  BRA `(.L_x_223) ;  /* 0xfffffff800407947 */ /* 0x000fea000383ffff */
.L_x_203:
[----:B0-----:R0:W1:Y:S02]  /*a160*/  SYNCS.PHASECHK.TRANS64.TRYWAIT P0, [R9+URZ], R4 ;  /* 0x00000004090075a7 */ /* 0x001064000800017f */
[----:B-1----:R-:W-:Y:S05]  /*a170*/  @!P0 NANOSLEEP.SYNCS 0x989680 ;  /* 0x009896800000895d */ /* 0x002fea0003900000 */
[----:B------:R-:W1:Y:S02]  /*a180*/  @!P0 SYNCS.PHASECHK.TRANS64 P0, [R9+URZ], R4 ;  /* 0x00000004090085a7 */ /* 0x000e64000800007f */
[----:B-1----:R-:W-:Y:S05]  /*a190*/  @!P0 BRA `(.L_x_203) ;  /* 0xfffffffc00f08947 */ /* 0x002fea000383ffff */
[----:B------:R-:W-:Y:S05]  /*a1a0*/  BRA `(.L_x_224) ;  /* 0xfffffff800507947 */ /* 0x000fea000383ffff */
.L_x_204:
[----:B-1----:R1:W2:Y:S02]  /*a1b0*/  SYNCS.PHASECHK.TRANS64.TRYWAIT P0, [R6+URZ], R5 ;  /* 0x00000005060075a7 */ /* 0x0022a4000800017f */
[----:B--2---:R-:W-:Y:S05]  /*a1c0*/  @!P0 NANOSLEEP.SYNCS 0x989680 ;  /* 0x009896800000895d */ /* 0x004fea0003900000 */
[----:B------:R-:W2:Y:S02]  /*a1d0*/  @!P0 SYNCS.PHASECHK.TRANS64 P0, [R6+URZ], R5 ;  /* 0x00000005060085a7 */ /* 0x000ea4000800007f */
[----:B--2---:R-:W-:Y:S05]  /*a1e0*/  @!P0 BRA `(.L_x_204) ;  /* 0xfffffffc00f08947 */ /* 0x004fea000383ffff */
[----:B------:R-:W-:Y:S05]  /*a1f0*/  BRA `(.L_x_225) ;  /* 0xfffffff800587947 */ /* 0x000fea000383ffff */
.L_x_226:
[----:B------:R-:W-:-:S00]  /*a200*/  BRA `(.L_x_226) ;  /* 0xfffffffc00fc7947 */ /* 0x000fc0000383ffff */
[----:B------:R-:W-:-:S00]  /*a210*/  NOP ;  /* 0x0000000000007918 */ /* 0x000fc00000000000 */
        /* <DEDUP_REMOVED lines=14> */
.L_x_227:


//--------------------- .nv.shared._ZN7cutlass13device_kernelINS_4gemm6kernel13GemmUniversalIN4cute5tupleIJiiiiEEENS1_10collective13CollectiveMmaINS1_37MainloopSm90TmaGmmaWarpSpecializedFP8ILi14ENS5_IJNS4_1CILi2EEENSA_ILi4EEENSA_ILi1EEEEEENS1_35KernelTmaWarpSpecializedCooperativeEEENS5_IJNSA_ILi128EEESH_NSA_ILi64EEEEEENS_12float_e5m2_tENS5_IJlSD_lEEESK_SL_NS4_8TiledMMAINS4_8MMA_AtomIJNS4_4SM904GMMA31MMA_64x128x32_F32E5M2E5M2_SS_TNILNSP_7ScaleInE1ELSR_1EEEEEENS4_6LayoutINS5_IJSB_SD_SD_EEENS5_IJSD_NSA_ILi0EEESW_EEEEENS5_IJNS4_10UnderscoreESZ_SZ_EEEEENS4_23SM90_TMA_LOAD_MULTICASTENS4_14ComposedLayoutINS4_7SwizzleILi2ELi4ELi3EEENS4_18smem_ptr_flag_bitsILi8EEENSU_INS5_IJNSA_ILi8EEESI_EEENS5_IJSI_SD_EEEEEEEvNS4_8identityES12_S1C_vS1D_EENS_8epilogue10collective6detail29Sm90TmaWarpSpecializedAdapterINS1G_15DefaultEpilogueISK_SL_SL_NS1F_6thread17LinearCombinationISK_Li1EffLNS1K_9ScaleType4KindE0ELNS_15FloatRoundStyleE2ESK_EENS1_15EpilogueDefaultEEEEEvvEEEEvNT_6ParamsE --------------------------
	.section	.nv.shared._ZN7cutlass13device_kernelINS_4gemm6kernel13GemmUniversalIN4cute5tupleIJiiiiEEENS1_10collective13CollectiveMmaINS1_37MainloopSm90TmaGmmaWarpSpecializedFP8ILi14ENS5_IJNS4_1CILi2EEENSA_ILi4EEENSA_ILi1EEEEEENS1_35KernelTmaWarpSpecializedCooperativeEEENS5_IJNSA_ILi128EEESH_NSA_ILi64EEEEEENS_12float_e5m2_tENS5_IJlSD_lEEESK_SL_NS4_8TiledMMAINS4_8MMA_AtomIJNS4_4SM904GMMA31MMA_64x128x32_F32E5M2E5M2_SS_TNILNSP_7ScaleInE1ELSR_1EEEEEENS4_6LayoutINS5_IJSB_SD_SD_EEENS5_IJSD_NSA_ILi0EEESW_EEEEENS5_IJNS4_10UnderscoreESZ_SZ_EEEEENS4_23SM90_TMA_LOAD_MULTICASTENS4_14ComposedLayoutINS4_7SwizzleILi2ELi4ELi3EEENS4_18smem_ptr_flag_bitsILi8EEENSU_INS5_IJNSA_ILi8EEESI_EEENS5_IJSI_SD_EEEEEEEvNS4_8identityES12_S1C_vS1D_EENS_8epilogue10collective6detail29Sm90TmaWarpSpecializedAdapterINS1G_15DefaultEpilogueISK_SL_SL_NS1F_6thread17LinearCombinationISK_Li1EffLNS1K_9ScaleType4KindE0ELNS_15FloatRoundStyleE2ESK_EENS1_15EpilogueDefaultEEEEEvvEEEEvNT_6ParamsE,"aw",@nobits
	.sectionflags	@""
	.align	16
	.zero		1024


//--------------------- .nv.shared.reserved.0     --------------------------
	.section	.nv.shared.reserved.0,"aw",@nobits
	.weak		__nv_reservedSMEM_offset_0_alias
	.size		__nv_reservedSMEM_offset_0_alias, 0, 0
	.other		__nv_reservedSMEM_offset_0_alias,@"STO_CUDA_RESERVED_SHARED STV_DEFAULT"
__nv_reservedSMEM_offset_0_alias:
	.zero		0


//--------------------- .nv.global                --------------------------
	.section	.nv.global,"aw",@nobits
.nv.global:
	.type		_ZN40_INTERNAL_d54870f3_4_k_cu_7d932676_206374cute1_E,@object
	.size		_ZN40_INTERNAL_d54870f3_4_k_cu_7d932676_206374cute1_E,(_ZN40_INTERNAL_d54870f3_4_k_cu_7d932676_206374cuda3std3__45__cpo6cbeginE - _ZN40_INTERNAL_d54870f3_4_k_cu_7d932676_206374cute1_E)
_ZN40_INTERNAL_d54870f3_4_k_cu_7d932676_206374cute1_E:
	.zero		1
	.type		_ZN40_INTERNAL_d54870f3_4_k_cu_7d932676_206374cuda3std3__45__cpo6cbeginE,@object
	.size		_ZN40_INTERNAL_d54870f3_4_k_cu_7d932676_206374cuda3std3__45__cpo6cbeginE,(_ZN40_INTERNAL_d54870f3_4_k_cu_7d932676_206374cuda3std3__48in_placeE - _ZN40_INTERNAL_d54870f3_4_k_cu_7d932676_206374cuda3std3__45__cpo6cbeginE)
_ZN40_INTERNAL_d54870f3_4_k_cu_7d932676_206374cuda3std3__45__cpo6cbeginE:
	.zero		1
	.type		_ZN40_INTERNAL_d54870f3_4_k_cu_7d932676_206374cuda3std3__48in_placeE,@object
	.size		_ZN40_INTERNAL_d54870f3_4_k_cu_7d932676_206374cuda3std3__48in_placeE,(_ZN40_INTERNAL_d54870f3_4_k_cu_7d932676_206374cuda3std6ranges3__45__cpo9iter_moveE - _ZN40_INTERNAL_d54870f3_4_k_cu_7d932676_206374cuda3std3__48in_placeE)
_ZN40_INTERNAL_d54870f3_4_k_cu_7d932676_206374cuda3std3__48in_placeE:
	.zero		1
	.type		_ZN40_INTERNAL_d54870f3_4_k_cu_7d932676_206374cuda3std6ranges3__45__cpo9iter_moveE,@object
	.size		_ZN40_INTERNAL_d54870f3_4_k_cu_7d932676_206374cuda3std6ranges3__45__cpo9iter_moveE,(_ZN40_INTERNAL_d54870f3_4_k_cu_7d932676_206374cuda3std3__45__cpo5beginE - _ZN40_INTERNAL_d54870f3_4_k_cu_7d932676_206374cuda3std6ranges3__45__cpo9iter_moveE)
_ZN40_INTERNAL_d54870f3_4_k_cu_7d932676_206374cuda3std6ranges3__45__cpo9iter_moveE:
	.zero		1
	.type		_ZN40_INTERNAL_d54870f3_4_k_cu_7d932676_206374cuda3std3__45__cpo5beginE,@object
	.size		_ZN40_INTERNAL_d54870f3_4_k_cu_7d932676_206374cuda3std3__45__cpo5beginE,(_ZN40_INTERNAL_d54870f3_4_k_cu_7d932676_206374cuda3std3__442_GLOBAL__N__d54870f3_4_k_cu_7d932676_206376ignoreE - _ZN40_INTERNAL_d54870f3_4_k_cu_7d932676_206374cuda3std3__45__cpo5beginE)
_ZN40_INTERNAL_d54870f3_4_k_cu_7d932676_206374cuda3std3__45__cpo5beginE:
	.zero		1
	.type		_ZN40_INTERNAL_d54870f3_4_k_cu_7d932676_206374cuda3std3__442_GLOBAL__N__d54870f3_4_k_cu_7d932676_206376ignoreE,@object
	.size		_ZN40_INTERNAL_d54870f3_4_k_cu_7d932676_206374cuda3std3__442_GLOBAL__N__d54870f3_4_k_cu_7d932676_206376ignoreE,(_ZN40_INTERNAL_d54870f3_4_k_cu_7d932676_206374cute7productE - _ZN40_INTERNAL_d54870f3_4_k_cu_7d932676_206374cuda3std3__442_GLOBAL__N__d54870f3_4_k_cu_7d932676_206376ignoreE)
_ZN40_INTERNAL_d54870f3_4_k_cu_7d932676_206374cuda3std3__442_GLOBAL__N__d54870f3_4_k_cu_7d932676_206376ignoreE:
	.zero		1
	.type		_ZN40_INTERNAL_d54870f3_4_k_cu_7d932676_206374cute7productE,@object
	.size		_ZN40_INTERNAL_d54870f3_4_k_cu_7d932676_206374cute7productE,(_ZN40_INTERNAL_d54870f3_4_k_cu_7d932676_206374cuda3std3__45__cpo3endE - _ZN40_INTERNAL_d54870f3_4_k_cu_7d932676_206374cute7productE)
_ZN40_INTERNAL_d54870f3_4_k_cu_7d932676_206374cute7productE:
	.zero		1
	.type		_ZN40_INTERNAL_d54870f3_4_k_cu_7d932676_206374cuda3std3__45__cpo3endE,@object
	.size		_ZN40_INTERNAL_d54870f3_4_k_cu_7d932676_206374cuda3std3__45__cpo3endE,(_ZN40_INTERNAL_d54870f3_4_k_cu_7d932676_206374cuda3std3__419piecewise_constructE - _ZN40_INTERNAL_d54870f3_4_k_cu_7d932676_206374cuda3std3__45__cpo3endE)
_ZN40_INTERNAL_d54870f3_4_k_cu_7d932676_206374cuda3std3__45__cpo3endE:
	.zero		1
	.type		_ZN40_INTERNAL_d54870f3_4_k_cu_7d932676_206374cuda3std3__419piecewise_constructE,@object
	.size		_ZN40_INTERNAL_d54870f3_4_k_cu_7d932676_206374cuda3std3__419piecewise_constructE,(_ZN40_INTERNAL_d54870f3_4_k_cu_7d932676_206374cuda3std3__45__cpo4cendE - _ZN40_INTERNAL_d54870f3_4_k_cu_7d932676_206374cuda3std3__419piecewise_constructE)
_ZN40_INTERNAL_d54870f3_4_k_cu_7d932676_206374cuda3std3__419piecewise_constructE:
	.zero		1
	.type		_ZN40_INTERNAL_d54870f3_4_k_cu_7d932676_206374cuda3std3__45__cpo4cendE,@object
	.size		_ZN40_INTERNAL_d54870f3_4_k_cu_7d932676_206374cuda3std3__45__cpo4cendE,(_ZN40_INTERNAL_d54870f3_4_k_cu_7d932676_206374cuda3std6ranges3__45__cpo4swapE - _ZN40_INTERNAL_d54870f3_4_k_cu_7d932676_206374cuda3std3__45__cpo4cendE)
_ZN40_INTERNAL_d54870f3_4_k_cu_7d932676_206374cuda3std3__45__cpo4cendE:
	.zero		1
	.type		_ZN40_INTERNAL_d54870f3_4_k_cu_7d932676_206374cuda3std6ranges3__45__cpo4swapE,@object
	.size		_ZN40_INTERNAL_d54870f3_4_k_cu_7d932676_206374cuda3std6ranges3__45__cpo4swapE,(.L_7 - _ZN40_INTERNAL_d54870f3_4_k_cu_7d932676_206374cuda3std6ranges3__45__cpo4swapE)
_ZN40_INTERNAL_d54870f3_4_k_cu_7d932676_206374cuda3std6ranges3__45__cpo4swapE:
	.zero		1
.L_7:


//--------------------- .nv.constant0._ZN7cutlass13device_kernelINS_4gemm6kernel13GemmUniversalIN4cute5tupleIJiiiiEEENS1_10collective13CollectiveMmaINS1_37MainloopSm90TmaGmmaWarpSpecializedFP8ILi14ENS5_IJNS4_1CILi2EEENSA_ILi4EEENSA_ILi1EEEEEENS1_35KernelTmaWarpSpecializedCooperativeEEENS5_IJNSA_ILi128EEESH_NSA_ILi64EEEEEENS_12float_e5m2_tENS5_IJlSD_lEEESK_SL_NS4_8TiledMMAINS4_8MMA_AtomIJNS4_4SM904GMMA31MMA_64x128x32_F32E5M2E5M2_SS_TNILNSP_7ScaleInE1ELSR_1EEEEEENS4_6LayoutINS5_IJSB_SD_SD_EEENS5_IJSD_NSA_ILi0EEESW_EEEEENS5_IJNS4_10UnderscoreESZ_SZ_EEEEENS4_23SM90_TMA_LOAD_MULTICASTENS4_14ComposedLayoutINS4_7SwizzleILi2ELi4ELi3EEENS4_18smem_ptr_flag_bitsILi8EEENSU_INS5_IJNSA_ILi8EEESI_EEENS5_IJSI_SD_EEEEEEEvNS4_8identityES12_S1C_vS1D_EENS_8epilogue10collective6detail29Sm90TmaWarpSpecializedAdapterINS1G_15DefaultEpilogueISK_SL_SL_NS1F_6thread17LinearCombinationISK_Li1EffLNS1K_9ScaleType4KindE0ELNS_15FloatRoundStyleE2ESK_EENS1_15EpilogueDefaultEEEEEvvEEEEvNT_6ParamsE --------------------------
	.section	.nv.constant0._ZN7cutlass13device_kernelINS_4gemm6kernel13GemmUniversalIN4cute5tupleIJiiiiEEENS1_10collective13CollectiveMmaINS1_37MainloopSm90TmaGmmaWarpSpecializedFP8ILi14ENS5_IJNS4_1CILi2EEENSA_ILi4EEENSA_ILi1EEEEEENS1_35KernelTmaWarpSpecializedCooperativeEEENS5_IJNSA_ILi128EEESH_NSA_ILi64EEEEEENS_12float_e5m2_tENS5_IJlSD_lEEESK_SL_NS4_8TiledMMAINS4_8MMA_AtomIJNS4_4SM904GMMA31MMA_64x128x32_F32E5M2E5M2_SS_TNILNSP_7ScaleInE1ELSR_1EEEEEENS4_6LayoutINS5_IJSB_SD_SD_EEENS5_IJSD_NSA_ILi0EEESW_EEEEENS5_IJNS4_10UnderscoreESZ_SZ_EEEEENS4_23SM90_TMA_LOAD_MULTICASTENS4_14ComposedLayoutINS4_7SwizzleILi2ELi4ELi3EEENS4_18smem_ptr_flag_bitsILi8EEENSU_INS5_IJNSA_ILi8EEESI_EEENS5_IJSI_SD_EEEEEEEvNS4_8identityES12_S1C_vS1D_EENS_8epilogue10collective6detail29Sm90TmaWarpSpecializedAdapterINS1G_15DefaultEpilogueISK_SL_SL_NS1F_6thread17LinearCombinationISK_Li1EffLNS1K_9ScaleType4KindE0ELNS_15FloatRoundStyleE2ESK_EENS1_15EpilogueDefaultEEEEEvvEEEEvNT_6ParamsE,"a",@progbits
	.sectionflags	@""
	.align	4
.nv.constant0._ZN7cutlass13device_kernelINS_4gemm6kernel13GemmUniversalIN4cute5tupleIJiiiiEEENS1_10collective13CollectiveMmaINS1_37MainloopSm90TmaGmmaWarpSpecializedFP8ILi14ENS5_IJNS4_1CILi2EEENSA_ILi4EEENSA_ILi1EEEEEENS1_35KernelTmaWarpSpecializedCooperativeEEENS5_IJNSA_ILi128EEESH_NSA_ILi64EEEEEENS_12float_e5m2_tENS5_IJlSD_lEEESK_SL_NS4_8TiledMMAINS4_8MMA_AtomIJNS4_4SM904GMMA31MMA_64x128x32_F32E5M2E5M2_SS_TNILNSP_7ScaleInE1ELSR_1EEEEEENS4_6LayoutINS5_IJSB_SD_SD_EEENS5_IJSD_NSA_ILi0EEESW_EEEEENS5_IJNS4_10UnderscoreESZ_SZ_EEEEENS4_23SM90_TMA_LOAD_MULTICASTENS4_14ComposedLayoutINS4_7SwizzleILi2ELi4ELi3EEENS4_18smem_ptr_flag_bitsILi8EEENSU_INS5_IJNSA_ILi8EEESI_EEENS5_IJSI_SD_EEEEEEEvNS4_8identityES12_S1C_vS1D_EENS_8epilogue10collective6detail29Sm90TmaWarpSpecializedAdapterINS1G_15DefaultEpilogueISK_SL_SL_NS1F_6thread17LinearCombinationISK_Li1EffLNS1K_9ScaleType4KindE0ELNS_15FloatRoundStyleE2ESK_EENS1_15EpilogueDefaultEEEEEvvEEEEvNT_6ParamsE:
	.zero		1664


//--------------------- SYMBOLS --------------------------

	.type		.nv.reservedSmem.offset0,@object
	.size		.nv.reservedSmem.offset0,0x4
